	.target	sm_90a

	.elftype	@"ET_EXEC"


//--------------------- .note.nv.tkinfo           --------------------------
	.section	.note.nv.tkinfo,"",@"SHT_NOTE"
	.sectionflags	@"SHF_NOTE_NV_TKINFO"
	.tkinfo
        /*0018*/ 	.word	0x00000002
        /*0030*/ 	.string	""
        /*0030*/ 	.string	"ptxas"
        /*0030*/ 	.string	"Cuda compilation tools, release 13.0, V13.0.88"
        /*0030*/ 	.string	"Build cuda_13.0.r13.0/compiler.36424714_0"
        /*0030*/ 	.string	"-v  -suppress-debug-info  -lineinfo  -arch sm_90a "



//--------------------- .note.nv.cuinfo           --------------------------
	.section	.note.nv.cuinfo,"",@"SHT_NOTE"
	.sectionflags	@"SHF_NOTE_NV_CUINFO"
        /*0018*/ 	.short	0x0002
        /*001a*/ 	.short	0x005a
        /*001c*/ 	.short	0x0082
	.zero		2


//--------------------- .nv.info                  --------------------------
	.section	.nv.info,"",@"SHT_CUDA_INFO"
	.align	4


	//----- nvinfo : EIATTR_REGCOUNT
	.align		4
        /*0000*/ 	.byte	0x04, 0x2f
        /*0002*/ 	.short	(.L_2 - .L_1)
	.align		4
.L_1:
        /*0004*/ 	.word	index@(attn_fwd)
        /*0008*/ 	.word	0x00000080


	//----- nvinfo : EIATTR_FRAME_SIZE
	.align		4
.L_2:
        /*000c*/ 	.byte	0x04, 0x11
        /*000e*/ 	.short	(.L_4 - .L_3)
	.align		4
.L_3:
        /*0010*/ 	.word	index@(attn_fwd)
        /*0014*/ 	.word	0x00000000


	//----- nvinfo : EIATTR_MIN_STACK_SIZE
	.align		4
.L_4:
        /*0018*/ 	.byte	0x04, 0x12
        /*001a*/ 	.short	(.L_6 - .L_5)
	.align		4
.L_5:
        /*001c*/ 	.word	index@(attn_fwd)
        /*0020*/ 	.word	0x00000000
.L_6:


//--------------------- .nv.compat                --------------------------
	.section	.nv.compat,"",@"SHT_CUDA_COMPAT_INFO"
	.align	4
        /*0000*/ 	.byte	0x02, 0x09, 0x01, 0x00, 0x02, 0x02, 0x04, 0x00, 0x02, 0x05, 0x05, 0x00, 0x03, 0x07, 0x01, 0x01
        /*0010*/ 	.byte	0x02, 0x03, 0x00, 0x00, 0x02, 0x06, 0x01, 0x00, 0x04, 0x0b, 0x08, 0x00, 0x00, 0x00, 0x00, 0x00
        /*0020*/ 	.byte	0x00, 0x00, 0x00, 0x00


//--------------------- .nv.info.attn_fwd         --------------------------
	.section	.nv.info.attn_fwd,"",@"SHT_CUDA_INFO"
	.sectionflags	@""
	.align	4


	//----- nvinfo : EIATTR_CUDA_API_VERSION
	.align		4
        /*0000*/ 	.byte	0x04, 0x37
        /*0002*/ 	.short	(.L_8 - .L_7)
.L_7:
        /*0004*/ 	.word	0x00000082


	//----- nvinfo : EIATTR_KPARAM_INFO
	.align		4
.L_8:
        /*0008*/ 	.byte	0x04, 0x17
        /*000a*/ 	.short	(.L_10 - .L_9)
.L_9:
        /*000c*/ 	.word	0x00000000
        /*0010*/ 	.short	0x0019
        /*0012*/ 	.short	0x0080
        /*0014*/ 	.byte	0x00, 0xf4, 0x21, 0x00


	//----- nvinfo : EIATTR_KPARAM_INFO
	.align		4
.L_10:
        /*0018*/ 	.byte	0x04, 0x17
        /*001a*/ 	.short	(.L_12 - .L_11)
.L_11:
        /*001c*/ 	.word	0x00000000
        /*0020*/ 	.short	0x0018
        /*0022*/ 	.short	0x0078
        /*0024*/ 	.byte	0x00, 0xf4, 0x21, 0x00


	//----- nvinfo : EIATTR_KPARAM_INFO
	.align		4
.L_12:
        /*0028*/ 	.byte	0x04, 0x17
        /*002a*/ 	.short	(.L_14 - .L_13)
.L_13:
        /*002c*/ 	.word	0x00000000
        /*0030*/ 	.short	0x0017
        /*0032*/ 	.short	0x0070
        /*0034*/ 	.byte	0x00, 0xf0, 0x11, 0x00


	//----- nvinfo : EIATTR_KPARAM_INFO
	.align		4
.L_14:
        /*0038*/ 	.byte	0x04, 0x17
        /*003a*/ 	.short	(.L_16 - .L_15)
.L_15:
        /*003c*/ 	.word	0x00000000
        /*0040*/ 	.short	0x0016
        /*0042*/ 	.short	0x006c
        /*0044*/ 	.byte	0x00, 0xf0, 0x11, 0x00


	//----- nvinfo : EIATTR_KPARAM_INFO
	.align		4
.L_16:
        /*0048*/ 	.byte	0x04, 0x17
        /*004a*/ 	.short	(.L_18 - .L_17)
.L_17:
        /*004c*/ 	.word	0x00000000
        /*0050*/ 	.short	0x0015
        /*0052*/ 	.short	0x0068
        /*0054*/ 	.byte	0x00, 0xf0, 0x11, 0x00


	//----- nvinfo : EIATTR_KPARAM_INFO
	.align		4
.L_18:
        /*0058*/ 	.byte	0x04, 0x17
        /*005a*/ 	.short	(.L_20 - .L_19)
.L_19:
        /*005c*/ 	.word	0x00000000
        /*0060*/ 	.short	0x0014
        /*0062*/ 	.short	0x0064
        /*0064*/ 	.byte	0x00, 0xf0, 0x11, 0x00


	//----- nvinfo : EIATTR_KPARAM_INFO
	.align		4
.L_20:
        /*0068*/ 	.byte	0x04, 0x17
        /*006a*/ 	.short	(.L_22 - .L_21)
.L_21:
        /*006c*/ 	.word	0x00000000
        /*0070*/ 	.short	0x0013
        /*0072*/ 	.short	0x0060
        /*0074*/ 	.byte	0x00, 0xf0, 0x11, 0x00


	//----- nvinfo : EIATTR_KPARAM_INFO
	.align		4
.L_22:
        /*0078*/ 	.byte	0x04, 0x17
        /*007a*/ 	.short	(.L_24 - .L_23)
.L_23:
        /*007c*/ 	.word	0x00000000
        /*0080*/ 	.short	0x0012
        /*0082*/ 	.short	0x005c
        /*0084*/ 	.byte	0x00, 0xf0, 0x11, 0x00


	//----- nvinfo : EIATTR_KPARAM_INFO
	.align		4
.L_24:
        /*0088*/ 	.byte	0x04, 0x17
        /*008a*/ 	.short	(.L_26 - .L_25)
.L_25:
        /*008c*/ 	.word	0x00000000
        /*0090*/ 	.short	0x0011
        /*0092*/ 	.short	0x0058
        /*0094*/ 	.byte	0x00, 0xf0, 0x11, 0x00


	//----- nvinfo : EIATTR_KPARAM_INFO
	.align		4
.L_26:
        /*0098*/ 	.byte	0x04, 0x17
        /*009a*/ 	.short	(.L_28 - .L_27)
.L_27:
        /*009c*/ 	.word	0x00000000
        /*00a0*/ 	.short	0x0010
        /*00a2*/ 	.short	0x0054
        /*00a4*/ 	.byte	0x00, 0xf0, 0x11, 0x00


	//----- nvinfo : EIATTR_KPARAM_INFO
	.align		4
.L_28:
        /*00a8*/ 	.byte	0x04, 0x17
        /*00aa*/ 	.short	(.L_30 - .L_29)
.L_29:
        /*00ac*/ 	.word	0x00000000
        /*00b0*/ 	.short	0x000f
        /*00b2*/ 	.short	0x0050
        /*00b4*/ 	.byte	0x00, 0xf0, 0x11, 0x00


	//----- nvinfo : EIATTR_KPARAM_INFO
	.align		4
.L_30:
        /*00b8*/ 	.byte	0x04, 0x17
        /*00ba*/ 	.short	(.L_32 - .L_31)
.L_31:
        /*00bc*/ 	.word	0x00000000
        /*00c0*/ 	.short	0x000e
        /*00c2*/ 	.short	0x004c
        /*00c4*/ 	.byte	0x00, 0xf0, 0x11, 0x00


	//----- nvinfo : EIATTR_KPARAM_INFO
	.align		4
.L_32:
        /*00c8*/ 	.byte	0x04, 0x17
        /*00ca*/ 	.short	(.L_34 - .L_33)
.L_33:
        /*00cc*/ 	.word	0x00000000
        /*00d0*/ 	.short	0x000d
        /*00d2*/ 	.short	0x0048
        /*00d4*/ 	.byte	0x00, 0xf0, 0x11, 0x00


	//----- nvinfo : EIATTR_KPARAM_INFO
	.align		4
.L_34:
        /*00d8*/ 	.byte	0x04, 0x17
        /*00da*/ 	.short	(.L_36 - .L_35)
.L_35:
        /*00dc*/ 	.word	0x00000000
        /*00e0*/ 	.short	0x000c
        /*00e2*/ 	.short	0x0044
        /*00e4*/ 	.byte	0x00, 0xf0, 0x11, 0x00


	//----- nvinfo : EIATTR_KPARAM_INFO
	.align		4
.L_36:
        /*00e8*/ 	.byte	0x04, 0x17
        /*00ea*/ 	.short	(.L_38 - .L_37)
.L_37:
        /*00ec*/ 	.word	0x00000000
        /*00f0*/ 	.short	0x000b
        /*00f2*/ 	.short	0x0040
        /*00f4*/ 	.byte	0x00, 0xf0, 0x11, 0x00


	//----- nvinfo : EIATTR_KPARAM_INFO
	.align		4
.L_38:
        /*00f8*/ 	.byte	0x04, 0x17
        /*00fa*/ 	.short	(.L_40 - .L_39)
.L_39:
        /*00fc*/ 	.word	0x00000000
        /*0100*/ 	.short	0x000a
        /*0102*/ 	.short	0x003c
        /*0104*/ 	.byte	0x00, 0xf0, 0x11, 0x00


	//----- nvinfo : EIATTR_KPARAM_INFO
	.align		4
.L_40:
        /*0108*/ 	.byte	0x04, 0x17
        /*010a*/ 	.short	(.L_42 - .L_41)
.L_41:
        /*010c*/ 	.word	0x00000000
        /*0110*/ 	.short	0x0009
        /*0112*/ 	.short	0x0038
        /*0114*/ 	.byte	0x00, 0xf0, 0x11, 0x00


	//----- nvinfo : EIATTR_KPARAM_INFO
	.align		4
.L_42:
        /*0118*/ 	.byte	0x04, 0x17
        /*011a*/ 	.short	(.L_44 - .L_43)
.L_43:
        /*011c*/ 	.word	0x00000000
        /*0120*/ 	.short	0x0008
        /*0122*/ 	.short	0x0034
        /*0124*/ 	.byte	0x00, 0xf0, 0x11, 0x00


	//----- nvinfo : EIATTR_KPARAM_INFO
	.align		4
.L_44:
        /*0128*/ 	.byte	0x04, 0x17
        /*012a*/ 	.short	(.L_46 - .L_45)
.L_45:
        /*012c*/ 	.word	0x00000000
        /*0130*/ 	.short	0x0007
        /*0132*/ 	.short	0x0030
        /*0134*/ 	.byte	0x00, 0xf0, 0x11, 0x00


	//----- nvinfo : EIATTR_KPARAM_INFO
	.align		4
.L_46:
        /*0138*/ 	.byte	0x04, 0x17
        /*013a*/ 	.short	(.L_48 - .L_47)
.L_47:
        /*013c*/ 	.word	0x00000000
        /*0140*/ 	.short	0x0006
        /*0142*/ 	.short	0x002c
        /*0144*/ 	.byte	0x00, 0xf0, 0x11, 0x00


	//----- nvinfo : EIATTR_KPARAM_INFO
	.align		4
.L_48:
        /*0148*/ 	.byte	0x04, 0x17
        /*014a*/ 	.short	(.L_50 - .L_49)
.L_49:
        /*014c*/ 	.word	0x00000000
        /*0150*/ 	.short	0x0005
        /*0152*/ 	.short	0x0028
        /*0154*/ 	.byte	0x00, 0xf0, 0x11, 0x00


	//----- nvinfo : EIATTR_KPARAM_INFO
	.align		4
.L_50:
        /*0158*/ 	.byte	0x04, 0x17
        /*015a*/ 	.short	(.L_52 - .L_51)
.L_51:
        /*015c*/ 	.word	0x00000000
        /*0160*/ 	.short	0x0004
        /*0162*/ 	.short	0x0020
        /*0164*/ 	.byte	0x00, 0xf4, 0x21, 0x00


	//----- nvinfo : EIATTR_KPARAM_INFO
	.align		4
.L_52:
        /*0168*/ 	.byte	0x04, 0x17
        /*016a*/ 	.short	(.L_54 - .L_53)
.L_53:
        /*016c*/ 	.word	0x00000000
        /*0170*/ 	.short	0x0003
        /*0172*/ 	.short	0x0018
        /*0174*/ 	.byte	0x00, 0xf4, 0x21, 0x00


	//----- nvinfo : EIATTR_KPARAM_INFO
	.align		4
.L_54:
        /*0178*/ 	.byte	0x04, 0x17
        /*017a*/ 	.short	(.L_56 - .L_55)
.L_55:
        /*017c*/ 	.word	0x00000000
        /*0180*/ 	.short	0x0002
        /*0182*/ 	.short	0x0010
        /*0184*/ 	.byte	0x00, 0xf4, 0x21, 0x00


	//----- nvinfo : EIATTR_KPARAM_INFO
	.align		4
.L_56:
        /*0188*/ 	.byte	0x04, 0x17
        /*018a*/ 	.short	(.L_58 - .L_57)
.L_57:
        /*018c*/ 	.word	0x00000000
        /*0190*/ 	.short	0x0001
        /*0192*/ 	.short	0x0008
        /*0194*/ 	.byte	0x00, 0xf4, 0x21, 0x00


	//----- nvinfo : EIATTR_KPARAM_INFO
	.align		4
.L_58:
        /*0198*/ 	.byte	0x04, 0x17
        /*019a*/ 	.short	(.L_60 - .L_59)
.L_59:
        /*019c*/ 	.word	0x00000000
        /*01a0*/ 	.short	0x0000
        /*01a2*/ 	.short	0x0000
        /*01a4*/ 	.byte	0x00, 0xf4, 0x21, 0x00


	//----- nvinfo : EIATTR_SPARSE_MMA_MASK
	.align		4
.L_60:
        /*01a8*/ 	.byte	0x03, 0x50
        /*01aa*/ 	.short	0x0000


	//----- nvinfo : EIATTR_MAXREG_COUNT
	.align		4
        /*01ac*/ 	.byte	0x03, 0x1b
        /*01ae*/ 	.short	0x00ff


	//----- nvinfo : EIATTR_NUM_BARRIERS
	.align		4
        /*01b0*/ 	.byte	0x02, 0x4c
        /*01b2*/ 	.byte	0x01
	.zero		1


	//----- nvinfo : EIATTR_MERCURY_ISA_VERSION
	.align		4
        /*01b4*/ 	.byte	0x03, 0x5f
        /*01b6*/ 	.short	0x0101


	//----- nvinfo : EIATTR_COOP_GROUP_MASK_REGIDS
	.align		4
        /*01b8*/ 	.byte	0x04, 0x29
        /*01ba*/ 	.short	(.L_62 - .L_61)


	//   ....[0]....
.L_61:
        /*01bc*/ 	.word	0xffffffff


	//   ....[1]....
        /*01c0*/ 	.word	0xffffffff


	//   ....[2]....
        /*01c4*/ 	.word	0xffffffff


	//   ....[3]....
        /*01c8*/ 	.word	0xffffffff


	//   ....[4]....
        /*01cc*/ 	.word	0xffffffff


	//   ....[5]....
        /*01d0*/ 	.word	0xffffffff


	//   ....[6]....
        /*01d4*/ 	.word	0xffffffff


	//   ....[7]....
        /*01d8*/ 	.word	0xffffffff


	//----- nvinfo : EIATTR_COOP_GROUP_INSTR_OFFSETS
	.align		4
.L_62:
        /*01dc*/ 	.byte	0x04, 0x28
        /*01de*/ 	.short	(.L_64 - .L_63)


	//   ....[0]....
.L_63:
        /*01e0*/ 	.word	0x00001560


	//   ....[1]....
        /*01e4*/ 	.word	0x00001660


	//   ....[2]....
        /*01e8*/ 	.word	0x00001ac0


	//   ....[3]....
        /*01ec*/ 	.word	0x00001b10


	//   ....[4]....
        /*01f0*/ 	.word	0x00002570


	//   ....[5]....
        /*01f4*/ 	.word	0x00002580


	//   ....[6]....
        /*01f8*/ 	.word	0x000025e0


	//   ....[7]....
        /*01fc*/ 	.word	0x000025f0


	//----- nvinfo : EIATTR_EXIT_INSTR_OFFSETS
	.align		4
.L_64:
        /*0200*/ 	.byte	0x04, 0x1c
        /*0202*/ 	.short	(.L_66 - .L_65)


	//   ....[0]....
.L_65:
        /*0204*/ 	.word	0x00003270


	//   ....[1]....
        /*0208*/ 	.word	0x000032a0


	//----- nvinfo : EIATTR_REQNTID
	.align		4
.L_66:
        /*020c*/ 	.byte	0x04, 0x10
        /*020e*/ 	.short	(.L_68 - .L_67)
.L_67:
        /*0210*/ 	.word	0x00000080
        /*0214*/ 	.word	0x00000001
        /*0218*/ 	.word	0x00000001


	//----- nvinfo : EIATTR_CBANK_PARAM_SIZE
	.align		4
.L_68:
        /*021c*/ 	.byte	0x03, 0x19
        /*021e*/ 	.short	0x0088


	//----- nvinfo : EIATTR_PARAM_CBANK
	.align		4
        /*0220*/ 	.byte	0x04, 0x0a
        /*0222*/ 	.short	(.L_70 - .L_69)
	.align		4
.L_69:
        /*0224*/ 	.word	index@(.nv.constant0.attn_fwd)
        /*0228*/ 	.short	0x0210
        /*022a*/ 	.short	0x0088


	//----- nvinfo : EIATTR_SW_WAR
	.align		4
.L_70:
        /*022c*/ 	.byte	0x04, 0x36
        /*022e*/ 	.short	(.L_72 - .L_71)
.L_71:
        /*0230*/ 	.word	0x00000008
.L_72:


//--------------------- .nv.callgraph             --------------------------
	.section	.nv.callgraph,"",@"SHT_CUDA_CALLGRAPH"
	.align	4
	.sectionentsize	8
	.align		4
        /*0000*/ 	.word	0x00000000
	.align		4
        /*0004*/ 	.word	0xffffffff
	.align		4
        /*0008*/ 	.word	0x00000000
	.align		4
        /*000c*/ 	.word	0xfffffffe
	.align		4
        /*0010*/ 	.word	0x00000000
	.align		4
        /*0014*/ 	.word	0xfffffffd
	.align		4
        /*0018*/ 	.word	0x00000000
	.align		4
        /*001c*/ 	.word	0xfffffffc


//--------------------- .nv.constant4             --------------------------
	.section	.nv.constant4,"a",@progbits
	.align	8
	.align		8
.nv.constant4:
        /*0000*/ 	.dword	_$_str


//--------------------- .text.attn_fwd            --------------------------
	.section	.text.attn_fwd,"ax",@progbits
	.align	128
        .global         attn_fwd
        .type           attn_fwd,@function
        .size           attn_fwd,(.L_x_3 - attn_fwd)
        .other          attn_fwd,@"STO_CUDA_ENTRY STV_DEFAULT"
attn_fwd:
.text.attn_fwd:
[----:B------:R-:W-:Y:S01]  /*0000*/  LDC R1, c[0x0][0x28] ;  /* 0x00000a00ff017b82 */ /* 0x000fe20000000800 */
[----:B------:R-:W0:Y:S07]  /*0010*/  S2R R14, SR_CTAID.X ;  /* 0x00000000000e7919 */ /* 0x000e2e0000002500 */
[----:B------:R-:W1:Y:S01]  /*0020*/  S2UR UR7, SR_CTAID.Y ;  /* 0x00000000000779c3 */ /* 0x000e620000002600 */
[----:B------:R-:W-:Y:S01]  /*0030*/  ULDC.64 UR4, c[0x0][0x240] ;  /* 0x0000900000047ab9 */ /* 0x000fe20000000a00 */
[----:B------:R-:W-:Y:S01]  /*0040*/  ULDC.64 UR14, c[0x0][0x208] ;  /* 0x00008200000e7ab9 */ /* 0x000fe20000000a00 */
[----:B------:R-:W2:Y:S05]  /*0050*/  S2R R23, SR_TID.X ;  /* 0x0000000000177919 */ /* 0x000eaa0000002100 */
[----:B------:R-:W3:Y:S08]  /*0060*/  LDC R12, c[0x0][0x248] ;  /* 0x00009200ff0c7b82 */ /* 0x000ef00000000800 */
[----:B------:R-:W4:Y:S01]  /*0070*/  LDC.64 R20, c[0x0][0x210] ;  /* 0x00008400ff147b82 */ /* 0x000f220000000a00 */
[----:B-1----:R-:W-:-:S04]  /*0080*/  UIMAD UR4, UR7, UR4, URZ ;  /* 0x00000004070472a4 */ /* 0x002fc8000f8e023f */
[----:B------:R-:W-:Y:S01]  /*0090*/  USHF.L.U32 UR6, UR4, 0x1, URZ ;  /* 0x0000000104067899 */ /* 0x000fe2000800063f */
[----:B0-----:R-:W-:Y:S01]  /*00a0*/  IMAD.SHL.U32 R14, R14, 0x40, RZ ;  /* 0x000000400e0e7824 */ /* 0x001fe200078e00ff */
[----:B--2---:R-:W-:-:S04]  /*00b0*/  SHF.R.U32.HI R15, RZ, 0x6, R23 ;  /* 0x00000006ff0f7819 */ /* 0x004fc80000011617 */
[----:B------:R-:W-:Y:S02]  /*00c0*/  LOP3.LUT R0, R14, 0x3f, R23, 0xf8, !PT ;  /* 0x0000003f0e007812 */ /* 0x000fe400078ef817 */
[----:B------:R-:W-:-:S03]  /*00d0*/  SGXT.U32 R15, R15, 0x1 ;  /* 0x000000010f0f781a */ /* 0x000fc60000000000 */
[----:B------:R-:W-:Y:S01]  /*00e0*/  IMAD R2, R0, UR5, RZ ;  /* 0x0000000500027c24 */ /* 0x000fe2000f8e02ff */
[----:B------:R-:W-:Y:S01]  /*00f0*/  UIMAD.WIDE UR4, UR4, 0x2, URZ ;  /* 0x00000002040478a5 */ /* 0x000fe2000f8e023f */
[----:B---3--:R-:W-:Y:S02]  /*0100*/  IMAD R5, R15, R12, RZ ;  /* 0x0000000c0f057224 */ /* 0x008fe400078e02ff */
[C---:B------:R-:W-:Y:S02]  /*0110*/  IMAD.SHL.U32 R3, R2.reuse, 0x2, RZ ;  /* 0x0000000202037824 */ /* 0x040fe400078e00ff */
[----:B------:R-:W-:-:S03]  /*0120*/  IMAD.HI R2, R2, 0x2, RZ ;  /* 0x0000000202027827 */ /* 0x000fc600078e02ff */
[----:B----4-:R-:W-:Y:S01]  /*0130*/  IADD3 R20, P0, P1, R3, UR6, R20 ;  /* 0x0000000603147c10 */ /* 0x010fe2000f91e014 */
[----:B------:R-:W-:-:S03]  /*0140*/  IMAD R7, R12, 0x2, R5 ;  /* 0x000000020c077824 */ /* 0x000fc600078e0205 */
[----:B------:R-:W-:Y:S01]  /*0150*/  IADD3.X R22, R2, UR5, R21, P0, P1 ;  /* 0x0000000502167c10 */ /* 0x000fe200087e2415 */
[C---:B------:R-:W-:Y:S01]  /*0160*/  IMAD R8, R12.reuse, 0x2, R7 ;  /* 0x000000020c087824 */ /* 0x040fe200078e0207 */
[-C--:B------:R-:W-:Y:S02]  /*0170*/  LEA R2, P0, R5, R20.reuse, 0x1 ;  /* 0x0000001405027211 */ /* 0x080fe400078008ff */
[----:B------:R-:W-:Y:S01]  /*0180*/  LEA R4, P1, R7, R20, 0x1 ;  /* 0x0000001407047211 */ /* 0x000fe200078208ff */
[----:B------:R-:W-:Y:S01]  /*0190*/  IMAD R9, R12, 0x2, R8 ;  /* 0x000000020c097824 */ /* 0x000fe200078e0208 */
[----:B------:R-:W-:Y:S02]  /*01a0*/  LEA.HI.X.SX32 R3, R5, R22, 0x1, P0 ;  /* 0x0000001605037211 */ /* 0x000fe400000f0eff */
[----:B------:R-:W-:Y:S01]  /*01b0*/  LEA R6, P0, R8, R20, 0x1 ;  /* 0x0000001408067211 */ /* 0x000fe200078008ff */
[----:B------:R-:W-:Y:S01]  /*01c0*/  IMAD R11, R12, 0x2, R9 ;  /* 0x000000020c0b7824 */ /* 0x000fe200078e0209 */
[-C--:B------:R-:W-:Y:S01]  /*01d0*/  LEA.HI.X.SX32 R5, R7, R22.reuse, 0x1, P1 ;  /* 0x0000001607057211 */ /* 0x080fe200008f0eff */
[----:B------:R0:W2:Y:S01]  /*01e0*/  LDG.E.U16 R19, desc[UR14][R2.64] ;  /* 0x0000000e02137981 */ /* 0x0000a2000c1e1500 */
[----:B------:R-:W-:-:S02]  /*01f0*/  LEA.HI.X.SX32 R7, R8, R22, 0x1, P0 ;  /* 0x0000001608077211 */ /* 0x000fc400000f0eff */
[C---:B------:R-:W-:Y:S01]  /*0200*/  LEA R8, P0, R9.reuse, R20, 0x1 ;  /* 0x0000001409087211 */ /* 0x040fe200078008ff */
[C---:B------:R-:W-:Y:S01]  /*0210*/  IMAD R13, R12.reuse, 0x2, R11 ;  /* 0x000000020c0d7824 */ /* 0x040fe200078e020b */
[----:B------:R1:W3:Y:S02]  /*0220*/  LDG.E.U16 R21, desc[UR14][R4.64] ;  /* 0x0000000e04157981 */ /* 0x0002e4000c1e1500 */
[----:B------:R-:W-:Y:S01]  /*0230*/  LEA.HI.X.SX32 R9, R9, R22, 0x1, P0 ;  /* 0x0000001609097211 */ /* 0x000fe200000f0eff */
[C---:B------:R-:W-:Y:S01]  /*0240*/  IMAD R16, R12.reuse, 0x2, R13 ;  /* 0x000000020c107824 */ /* 0x040fe200078e020d */
[C---:B------:R-:W-:Y:S01]  /*0250*/  LEA R10, P0, R11.reuse, R20, 0x1 ;  /* 0x000000140b0a7211 */ /* 0x040fe200078008ff */
[----:B------:R4:W5:Y:S02]  /*0260*/  LDG.E.U16 R18, desc[UR14][R6.64] ;  /* 0x0000000e06127981 */ /* 0x000964000c1e1500 */
[----:B------:R-:W-:Y:S01]  /*0270*/  IMAD R17, R12, 0x2, R16 ;  /* 0x000000020c117824 */ /* 0x000fe200078e0210 */
[----:B------:R-:W-:Y:S01]  /*0280*/  LEA.HI.X.SX32 R11, R11, R22, 0x1, P0 ;  /* 0x000000160b0b7211 */ /* 0x000fe200000f0eff */
[----:B------:R-:W5:Y:S01]  /*0290*/  LDG.E.U16 R9, desc[UR14][R8.64] ;  /* 0x0000000e08097981 */ /* 0x000f62000c1e1500 */
[----:B0-----:R-:W-:-:S02]  /*02a0*/  LEA R2, P0, R13, R20, 0x1 ;  /* 0x000000140d027211 */ /* 0x001fc400078008ff */
[C---:B------:R-:W-:Y:S02]  /*02b0*/  LEA R12, P1, R16.reuse, R20, 0x1 ;  /* 0x00000014100c7211 */ /* 0x040fe400078208ff */
[----:B------:R-:W-:Y:S01]  /*02c0*/  LEA.HI.X.SX32 R3, R13, R22, 0x1, P0 ;  /* 0x000000160d037211 */ /* 0x000fe200000f0eff */
[----:B------:R-:W3:Y:S01]  /*02d0*/  LDG.E.U16 R11, desc[UR14][R10.64] ;  /* 0x0000000e0a0b7981 */ /* 0x000ee2000c1e1500 */
[C---:B-1----:R-:W-:Y:S02]  /*02e0*/  LEA R4, P0, R17.reuse, R20, 0x1 ;  /* 0x0000001411047211 */ /* 0x042fe400078008ff */
[-C--:B------:R-:W-:Y:S02]  /*02f0*/  LEA.HI.X.SX32 R13, R16, R22.reuse, 0x1, P1 ;  /* 0x00000016100d7211 */ /* 0x080fe400008f0eff */
[----:B------:R-:W-:Y:S01]  /*0300*/  LEA.HI.X.SX32 R5, R17, R22, 0x1, P0 ;  /* 0x0000001611057211 */ /* 0x000fe200000f0eff */
[----:B------:R-:W5:Y:S04]  /*0310*/  LDG.E.U16 R3, desc[UR14][R2.64] ;  /* 0x0000000e02037981 */ /* 0x000f68000c1e1500 */
[----:B------:R-:W5:Y:S04]  /*0320*/  LDG.E.U16 R12, desc[UR14][R12.64] ;  /* 0x0000000e0c0c7981 */ /* 0x000f68000c1e1500 */
[----:B------:R-:W5:Y:S01]  /*0330*/  LDG.E.U16 R5, desc[UR14][R4.64] ;  /* 0x0000000e04057981 */ /* 0x000f62000c1e1500 */
[----:B------:R-:W0:Y:S01]  /*0340*/  S2UR UR6, SR_CgaCtaId ;  /* 0x00000000000679c3 */ /* 0x000e220000008800 */
[----:B----4-:R-:W-:-:S02]  /*0350*/  LOP3.LUT R6, R23, 0x3f, RZ, 0xc0, !PT ;  /* 0x0000003f17067812 */ /* 0x010fc400078ec0ff */
[----:B------:R-:W-:Y:S01]  /*0360*/  SHF.R.S32.HI R78, RZ, 0x6, R23 ;  /* 0x00000006ff4e7819 */ /* 0x000fe20000011417 */
[----:B------:R-:W1:Y:S01]  /*0370*/  S2R R79, SR_TID.X ;  /* 0x00000000004f7919 */ /* 0x000e620000002100 */
[----:B------:R-:W-:Y:S02]  /*0380*/  VIADD R83, R14, 0x40 ;  /* 0x000000400e537836 */ /* 0x000fe40000000000 */
[----:B------:R-:W-:Y:S01]  /*0390*/  IMAD.SHL.U32 R7, R6, 0x2, RZ ;  /* 0x0000000206077824 */ /* 0x000fe200078e00ff */
[----:B------:R-:W-:Y:S01]  /*03a0*/  SGXT R78, R78, 0x1 ;  /* 0x000000014e4e781a */ /* 0x000fe20000000200 */
[----:B------:R-:W-:Y:S01]  /*03b0*/  UMOV UR4, 0x400 ;  /* 0x0000040000047882 */ /* 0x000fe20000000000 */
[----:B------:R-:W-:Y:S02]  /*03c0*/  ISETP.GE.AND P0, PT, R83, 0x1, PT ;  /* 0x000000015300780c */ /* 0x000fe40003f06270 */
[----:B------:R-:W-:-:S04]  /*03d0*/  LOP3.LUT R78, R7, 0x90, R78, 0x78, !PT ;  /* 0x00000090074e7812 */ /* 0x000fc800078e784e */
[C---:B------:R-:W-:Y:S02]  /*03e0*/  LOP3.LUT R80, R78.reuse, 0x20, RZ, 0x3c, !PT ;  /* 0x000000204e507812 */ /* 0x040fe400078e3cff */
[C---:B------:R-:W-:Y:S01]  /*03f0*/  LOP3.LUT R81, R78.reuse, 0x40, RZ, 0x3c, !PT ;  /* 0x000000404e517812 */ /* 0x040fe200078e3cff */
[----:B0-----:R-:W-:Y:S01]  /*0400*/  ULEA UR6, UR6, UR4, 0x18 ;  /* 0x0000000406067291 */ /* 0x001fe2000f8ec03f */
[----:B------:R-:W-:Y:S01]  /*0410*/  LOP3.LUT R82, R78, 0x60, RZ, 0x3c, !PT ;  /* 0x000000604e527812 */ /* 0x000fe200078e3cff */
[----:B------:R-:W-:Y:S01]  /*0420*/  IMAD.MOV.U32 R55, RZ, RZ, -0x800000 ;  /* 0xff800000ff377424 */ /* 0x000fe200078e00ff */
[----:B------:R-:W-:Y:S01]  /*0430*/  CS2R R56, SRZ ;  /* 0x0000000000387805 */ /* 0x000fe2000001ff00 */
[----:B------:R-:W-:Y:S01]  /*0440*/  IMAD.MOV.U32 R86, RZ, RZ, 0x3f800000 ;  /* 0x3f800000ff567424 */ /* 0x000fe200078e00ff */
[----:B------:R-:W-:Y:S01]  /*0450*/  CS2R R58, SRZ ;  /* 0x00000000003a7805 */ /* 0x000fe2000001ff00 */
[----:B------:R-:W-:Y:S01]  /*0460*/  IMAD.MOV.U32 R84, RZ, RZ, 0x3f800000 ;  /* 0x3f800000ff547424 */ /* 0x000fe200078e00ff */
[----:B------:R-:W-:Y:S01]  /*0470*/  CS2R R60, SRZ ;  /* 0x00000000003c7805 */ /* 0x000fe2000001ff00 */
[----:B------:R-:W-:Y:S01]  /*0480*/  IMAD.MOV.U32 R41, RZ, RZ, -0x800000 ;  /* 0xff800000ff297424 */ /* 0x000fe200078e00ff */
[----:B------:R-:W-:Y:S01]  /*0490*/  CS2R R62, SRZ ;  /* 0x00000000003e7805 */ /* 0x000fe2000001ff00 */
[----:B--2---:R0:W-:Y:S04]  /*04a0*/  STS.U16 [R78+UR6], R19 ;  /* 0x000000134e007988 */ /* 0x0041e80008000406 */
[----:B---3--:R0:W-:Y:S04]  /*04b0*/  STS.U16 [R78+UR6+0x400], R11 ;  /* 0x0004000b4e007988 */ /* 0x0081e80008000406 */
[----:B------:R0:W-:Y:S04]  /*04c0*/  STS.U16 [R80+UR6+0x100], R21 ;  /* 0x0001001550007988 */ /* 0x0001e80008000406 */
[----:B-----5:R0:W-:Y:S04]  /*04d0*/  STS.U16 [R80+UR6+0x500], R3 ;  /* 0x0005000350007988 */ /* 0x0201e80008000406 */
[----:B------:R0:W-:Y:S04]  /*04e0*/  STS.U16 [R81+UR6+0x200], R18 ;  /* 0x0002001251007988 */ /* 0x0001e80008000406 */
[----:B------:R0:W-:Y:S04]  /*04f0*/  STS.U16 [R81+UR6+0x600], R12 ;  /* 0x0006000c51007988 */ /* 0x0001e80008000406 */
[----:B------:R0:W-:Y:S04]  /*0500*/  STS.U16 [R82+UR6+0x300], R9 ;  /* 0x0003000952007988 */ /* 0x0001e80008000406 */
[----:B------:R0:W-:Y:S01]  /*0510*/  STS.U16 [R82+UR6+0x700], R5 ;  /* 0x0007000552007988 */ /* 0x0001e20008000406 */
[----:B-1----:R-:W-:Y:S05]  /*0520*/  @!P0 BRA `(.L_x_0) ;  /* 0x0000002000688947 */ /* 0x002fea0003800000 */
[----:B0-----:R-:W0:Y:S01]  /*0530*/  LDC.64 R10, c[0x0][0x250] ;  /* 0x00009400ff0a7b82 */ /* 0x001e220000000a00 */
[----:B------:R-:W-:Y:S01]  /*0540*/  LOP3.LUT R2, R23, 0xf, RZ, 0xc0, !PT ;  /* 0x0000000f17027812 */ /* 0x000fe200078ec0ff */
[----:B------:R-:W-:Y:S01]  /*0550*/  ULDC UR4, c[0x0][0x258] ;  /* 0x0000960000047ab9 */ /* 0x000fe20000000800 */
[--C-:B------:R-:W-:Y:S01]  /*0560*/  SHF.R.U32.HI R8, RZ, 0x2, R23.reuse ;  /* 0x00000002ff087819 */ /* 0x100fe20000011617 */
[----:B------:R-:W-:Y:S01]  /*0570*/  ULDC.64 UR8, c[0x0][0x220] ;  /* 0x0000880000087ab9 */ /* 0x000fe20000000a00 */
[--C-:B------:R-:W-:Y:S01]  /*0580*/  SHF.R.U32.HI R3, RZ, 0x1, R23.reuse ;  /* 0x00000001ff037819 */ /* 0x100fe20000011617 */
[----:B------:R-:W-:Y:S01]  /*0590*/  IMAD R4, R2, UR4, RZ ;  /* 0x0000000402047c24 */ /* 0x000fe2000f8e02ff */
[----:B------:R-:W-:Y:S01]  /*05a0*/  SGXT.U32 R8, R8, 0x3 ;  /* 0x000000030808781a */ /* 0x000fe20000000000 */
[----:B------:R-:W1:Y:S01]  /*05b0*/  LDC.64 R12, c[0x0][0x260] ;  /* 0x00009800ff0c7b82 */ /* 0x000e620000000a00 */
[----:B------:R-:W-:Y:S01]  /*05c0*/  SHF.R.U32.HI R16, RZ, 0x4, R23 ;  /* 0x00000004ff107819 */ /* 0x000fe20000011617 */
[----:B------:R-:W-:Y:S01]  /*05d0*/  ULDC.64 UR4, c[0x0][0x218] ;  /* 0x0000860000047ab9 */ /* 0x000fe20000000a00 */
[----:B------:R-:W-:Y:S01]  /*05e0*/  LOP3.LUT R5, R8, 0x30, R3, 0xf8, !PT ;  /* 0x0000003008057812 */ /* 0x000fe200078ef803 */
[----:B------:R-:W-:Y:S01]  /*05f0*/  IMAD.SHL.U32 R8, R4, 0x2, RZ ;  /* 0x0000000204087824 */ /* 0x000fe200078e00ff */
[----:B------:R-:W-:Y:S01]  /*0600*/  SGXT.U32 R16, R16, 0x3 ;  /* 0x000000031010781a */ /* 0x000fe20000000000 */
[----:B------:R-:W-:Y:S01]  /*0610*/  IMAD.MOV.U32 R86, RZ, RZ, 0x3f800000 ;  /* 0x3f800000ff567424 */ /* 0x000fe200078e00ff */
[----:B------:R-:W-:Y:S01]  /*0620*/  CS2R R56, SRZ ;  /* 0x0000000000387805 */ /* 0x000fe2000001ff00 */
[----:B------:R-:W2:Y:S01]  /*0630*/  LDC R30, c[0x0][0x268] ;  /* 0x00009a00ff1e7b82 */ /* 0x000ea20000000800 */
[----:B------:R-:W-:Y:S01]  /*0640*/  IMAD.MOV.U32 R88, RZ, RZ, -0x800000 ;  /* 0xff800000ff587424 */ /* 0x000fe200078e00ff */
[----:B------:R-:W-:Y:S01]  /*0650*/  CS2R R58, SRZ ;  /* 0x00000000003a7805 */ /* 0x000fe2000001ff00 */
[----:B------:R-:W-:Y:S01]  /*0660*/  IMAD.MOV.U32 R87, RZ, RZ, RZ ;  /* 0x000000ffff577224 */ /* 0x000fe200078e00ff */
[----:B------:R-:W-:Y:S01]  /*0670*/  CS2R R60, SRZ ;  /* 0x00000000003c7805 */ /* 0x000fe2000001ff00 */
[----:B------:R-:W-:Y:S01]  /*0680*/  IMAD.MOV.U32 R85, RZ, RZ, RZ ;  /* 0x000000ffff557224 */ /* 0x000fe200078e00ff */
[----:B------:R-:W-:Y:S01]  /*0690*/  CS2R R62, SRZ ;  /* 0x00000000003e7805 */ /* 0x000fe2000001ff00 */
[----:B------:R-:W-:-:S02]  /*06a0*/  IMAD.MOV.U32 R84, RZ, RZ, 0x3f800000 ;  /* 0x3f800000ff547424 */ /* 0x000fc400078e00ff */
[----:B0-----:R-:W-:Y:S01]  /*06b0*/  IMAD R2, R10, UR7, RZ ;  /* 0x000000070a027c24 */ /* 0x001fe2000f8e02ff */
[----:B------:R-:W-:-:S03]  /*06c0*/  LOP3.LUT R10, R5, R14, RZ, 0xfc, !PT ;  /* 0x0000000e050a7212 */ /* 0x000fc600078efcff */
[C---:B------:R-:W-:Y:S02]  /*06d0*/  IMAD.SHL.U32 R3, R2.reuse, 0x2, RZ ;  /* 0x0000000202037824 */ /* 0x040fe400078e00ff */
[----:B------:R-:W-:-:S03]  /*06e0*/  IMAD.HI R2, R2, 0x2, RZ ;  /* 0x0000000202027827 */ /* 0x000fc600078e02ff */
[----:B------:R-:W-:Y:S01]  /*06f0*/  IADD3 R69, P0, P1, R8, UR4, R3 ;  /* 0x0000000408457c10 */ /* 0x000fe2000f91e003 */
[----:B------:R-:W-:Y:S01]  /*0700*/  IMAD R8, R16, R11, RZ ;  /* 0x0000000b10087224 */ /* 0x000fe200078e02ff */
[----:B------:R-:W-:Y:S01]  /*0710*/  UIADD3 UR4, UR6, 0x800, URZ ;  /* 0x0000080006047890 */ /* 0x000fe2000fffe03f */
[----:B------:R-:W-:-:S03]  /*0720*/  IMAD.HI R3, R4, 0x2, RZ ;  /* 0x0000000204037827 */ /* 0x000fc600078e02ff */
[----:B------:R-:W-:Y:S01]  /*0730*/  USHF.R.U32.HI UR4, URZ, 0x4, UR4 ;  /* 0x000000043f047899 */ /* 0x000fe20008011604 */
[----:B------:R-:W-:Y:S01]  /*0740*/  IMAD R4, R11, 0x8, R8 ;  /* 0x000000080b047824 */ /* 0x000fe200078e0208 */
[----:B------:R-:W-:Y:S01]  /*0750*/  IADD3.X R25, R3, UR5, R2, P0, P1 ;  /* 0x0000000503197c10 */ /* 0x000fe200087e2402 */
[----:B-1----:R-:W-:Y:S01]  /*0760*/  IMAD R7, R6, R13, RZ ;  /* 0x0000000d06077224 */ /* 0x002fe200078e02ff */
[----:B------:R-:W-:Y:S01]  /*0770*/  USGXT.U32 UR10, UR4, 0xe ;  /* 0x0000000e040a789a */ /* 0x000fe20008000000 */
[C---:B------:R-:W-:Y:S01]  /*0780*/  IMAD R6, R11.reuse, 0x8, R4 ;  /* 0x000000080b067824 */ /* 0x040fe200078e0204 */
[----:B------:R-:W-:Y:S01]  /*0790*/  LEA R16, P3, R4, R69, 0x1 ;  /* 0x0000004504107211 */ /* 0x000fe200078608ff */
[----:B------:R-:W-:Y:S01]  /*07a0*/  IMAD R12, R12, UR7, RZ ;  /* 0x000000070c0c7c24 */ /* 0x000fe2000f8e02ff */
[----:B------:R-:W-:Y:S01]  /*07b0*/  UIADD3 UR12, UP0, UR10, 0x2, URZ ;  /* 0x000000020a0c7890 */ /* 0x000fe2000ff1e03f */
[----:B------:R-:W-:Y:S01]  /*07c0*/  IMAD R2, R11, 0x8, R6 ;  /* 0x000000080b027824 */ /* 0x000fe200078e0206 */
[----:B------:R-:W-:Y:S01]  /*07d0*/  LEA.HI.X.SX32 R17, R4, R25, 0x1, P3 ;  /* 0x0000001904117211 */ /* 0x000fe200018f0eff */
[----:B------:R-:W-:Y:S01]  /*07e0*/  IMAD.SHL.U32 R5, R12, 0x2, RZ ;  /* 0x000000020c057824 */ /* 0x000fe200078e00ff */
[----:B------:R-:W-:Y:S01]  /*07f0*/  UMOV UR5, URZ ;  /* 0x0000003f00057c82 */ /* 0x000fe20008000000 */
[----:B------:R-:W-:Y:S01]  /*0800*/  IMAD.SHL.U32 R14, R7, 0x2, RZ ;  /* 0x00000002070e7824 */ /* 0x000fe200078e00ff */
[----:B------:R-:W-:Y:S01]  /*0810*/  LEA R20, P4, R2, R69, 0x1 ;  /* 0x0000004502147211 */ /* 0x000fe200078808ff */
[----:B------:R-:W-:Y:S01]  /*0820*/  IMAD.HI R3, R12, 0x2, RZ ;  /* 0x000000020c037827 */ /* 0x000fe200078e02ff */
[----:B------:R-:W-:-:S02]  /*0830*/  UIADD3.X UR13, UR5, 0x40000040, URZ, UP0, !UPT ;  /* 0x40000040050d7890 */ /* 0x000fc400087fe43f */
[----:B------:R-:W-:Y:S01]  /*0840*/  IADD3 R28, P0, P1, R14, UR8, R5 ;  /* 0x000000080e1c7c10 */ /* 0x000fe2000f91e005 */
[----:B------:R-:W-:Y:S01]  /*0850*/  IMAD R12, R11, 0x8, R2 ;  /* 0x000000080b0c7824 */ /* 0x000fe200078e0202 */
[----:B------:R-:W-:Y:S01]  /*0860*/  LEA R14, P2, R8, R69, 0x1 ;  /* 0x00000045080e7211 */ /* 0x000fe200078408ff */
[----:B--2---:R-:W-:Y:S01]  /*0870*/  IMAD R9, R15, R30, RZ ;  /* 0x0000001e0f097224 */ /* 0x004fe200078e02ff */
[-C--:B------:R-:W-:Y:S01]  /*0880*/  LEA.HI.X.SX32 R21, R2, R25.reuse, 0x1, P4 ;  /* 0x0000001902157211 */ /* 0x080fe200020f0eff */
[C---:B------:R-:W-:Y:S01]  /*0890*/  IMAD R24, R11.reuse, 0x8, R12 ;  /* 0x000000080b187824 */ /* 0x040fe200078e020c */
[----:B------:R-:W-:Y:S01]  /*08a0*/  LEA.HI.X.SX32 R15, R8, R25, 0x1, P2 ;  /* 0x00000019080f7211 */ /* 0x000fe200010f0eff */
[----:B------:R-:W-:Y:S01]  /*08b0*/  IMAD R5, R30, 0x2, R9 ;  /* 0x000000021e057824 */ /* 0x000fe200078e0209 */
[-C--:B------:R-:W-:Y:S01]  /*08c0*/  LEA R18, P2, R6, R69.reuse, 0x1 ;  /* 0x0000004506127211 */ /* 0x080fe200078408ff */
[----:B------:R-:W-:Y:S01]  /*08d0*/  IMAD R8, R11, 0x8, R24 ;  /* 0x000000080b087824 */ /* 0x000fe200078e0218 */
[----:B------:R-:W-:Y:S01]  /*08e0*/  LEA R64, P3, R24, R69, 0x1 ;  /* 0x0000004518407211 */ /* 0x000fe200078608ff */
[----:B------:R-:W-:Y:S01]  /*08f0*/  IMAD.HI R26, R7, 0x2, RZ ;  /* 0x00000002071a7827 */ /* 0x000fe200078e02ff */
[----:B------:R-:W-:Y:S01]  /*0900*/  LEA R7, R30, R5, 0x1 ;  /* 0x000000051e077211 */ /* 0x000fe200078e08ff */
[----:B------:R-:W-:Y:S01]  /*0910*/  USHF.R.U32.HI UR8, URZ, 0x4, UR6 ;  /* 0x000000043f087899 */ /* 0x000fe20008011606 */
[----:B------:R-:W-:Y:S01]  /*0920*/  LEA.HI.X.SX32 R19, R6, R25, 0x1, P2 ;  /* 0x0000001906137211 */ /* 0x000fe200010f0eff */
[----:B------:R-:W-:Y:S01]  /*0930*/  IMAD R2, R11, 0x8, R8 ;  /* 0x000000080b027824 */ /* 0x000fe200078e0208 */
[-C--:B------:R-:W-:Y:S01]  /*0940*/  LEA R22, P2, R12, R69.reuse, 0x1 ;  /* 0x000000450c167211 */ /* 0x080fe200078408ff */
[----:B------:R-:W-:Y:S01]  /*0950*/  UMOV UR18, UR12 ;  /* 0x0000000c00127c82 */ /* 0x000fe20008000000 */
[-C--:B------:R-:W-:Y:S01]  /*0960*/  LEA R66, P4, R8, R69.reuse, 0x1 ;  /* 0x0000004508427211 */ /* 0x080fe200078808ff */
[----:B------:R-:W-:Y:S01]  /*0970*/  UMOV UR19, UR13 ;  /* 0x0000000d00137c82 */ /* 0x000fe20008000000 */
[----:B------:R-:W-:Y:S01]  /*0980*/  LEA R68, P5, R2, R69, 0x1 ;  /* 0x0000004502447211 */ /* 0x000fe200078a08ff */
[----:B------:R-:W-:Y:S01]  /*0990*/  UMOV UR4, URZ ;  /* 0x0000003f00047c82 */ /* 0x000fe20008000000 */
[----:B------:R-:W-:Y:S01]  /*09a0*/  IADD3.X R26, R26, UR9, R3, P0, P1 ;  /* 0x000000091a1a7c10 */ /* 0x000fe200087e2403 */
[----:B------:R-:W-:Y:S01]  /*09b0*/  USGXT.U32 UR8, UR8, 0xe ;  /* 0x0000000e0808789a */ /* 0x000fe20008000000 */
[-C--:B------:R-:W-:Y:S01]  /*09c0*/  LEA.HI.X.SX32 R69, R2, R25.reuse, 0x1, P5 ;  /* 0x0000001902457211 */ /* 0x080fe200028f0eff */
[----:B------:R-:W-:Y:S01]  /*09d0*/  IMAD R2, R30, 0x2, R7 ;  /* 0x000000021e027824 */ /* 0x000fe200078e0207 */
[-C--:B------:R-:W-:Y:S01]  /*09e0*/  LEA.HI.X.SX32 R23, R12, R25.reuse, 0x1, P2 ;  /* 0x000000190c177211 */ /* 0x080fe200010f0eff */
[----:B------:R-:W-:Y:S01]  /*09f0*/  UIADD3.64 UR22, UR18, 0x2, URZ ;  /* 0x0000000212167897 */ /* 0x000fe2000fffe03f */
[C---:B------:R-:W-:Y:S01]  /*0a00*/  LEA R70, P0, R9.reuse, R28, 0x1 ;  /* 0x0000001c09467211 */ /* 0x040fe200078008ff */
[----:B------:R-:W-:Y:S01]  /*0a10*/  IMAD R3, R30, 0x2, R2 ;  /* 0x000000021e037824 */ /* 0x000fe200078e0202 */
[-C--:B------:R-:W-:Y:S01]  /*0a20*/  LEA.HI.X.SX32 R65, R24, R25.reuse, 0x1, P3 ;  /* 0x0000001918417211 */ /* 0x080fe200018f0eff */
[----:B------:R-:W-:Y:S01]  /*0a30*/  UIADD3.64 UR26, UR18, 0x4, URZ ;  /* 0x00000004121a7897 */ /* 0x000fe2000fffe03f */
[----:B------:R-:W-:Y:S01]  /*0a40*/  LEA.HI.X.SX32 R71, R9, R26, 0x1, P0 ;  /* 0x0000001a09477211 */ /* 0x000fe200000f0eff */
[----:B------:R-:W-:Y:S01]  /*0a50*/  IMAD R12, R30, 0x2, R3 ;  /* 0x000000021e0c7824 */ /* 0x000fe200078e0203 */
[----:B------:R-:W-:Y:S01]  /*0a60*/  LEA.HI.X.SX32 R67, R8, R25, 0x1, P4 ;  /* 0x0000001908437211 */ /* 0x000fe200020f0eff */
[----:B------:R-:W-:Y:S01]  /*0a70*/  ULDC UR12, c[0x0][0x238] ;  /* 0x00008e00000c7ab9 */ /* 0x000fe20000000800 */
[-C--:B------:R-:W-:Y:S01]  /*0a80*/  LEA R72, P1, R5, R28.reuse, 0x1 ;  /* 0x0000001c05487211 */ /* 0x080fe200078208ff */
[----:B------:R-:W-:Y:S01]  /*0a90*/  IMAD R24, R30, 0x2, R12 ;  /* 0x000000021e187824 */ /* 0x000fe200078e020c */
[----:B------:R-:W-:-:S02]  /*0aa0*/  LEA R76, P0, R2, R28, 0x1 ;  /* 0x0000001c024c7211 */ /* 0x000fc400078008ff */
[----:B------:R-:W-:Y:S01]  /*0ab0*/  LEA R74, P2, R7, R28, 0x1 ;  /* 0x0000001c074a7211 */ /* 0x000fe200078408ff */
[----:B------:R-:W-:Y:S01]  /*0ac0*/  IMAD R25, R30, 0x2, R24 ;  /* 0x000000021e197824 */ /* 0x000fe200078e0218 */
[-C--:B------:R-:W-:Y:S02]  /*0ad0*/  LEA.HI.X.SX32 R73, R5, R26.reuse, 0x1, P1 ;  /* 0x0000001a05497211 */ /* 0x080fe400008f0eff */
[-C--:B------:R-:W-:Y:S02]  /*0ae0*/  LEA.HI.X.SX32 R77, R2, R26.reuse, 0x1, P0 ;  /* 0x0000001a024d7211 */ /* 0x080fe400000f0eff */
[----:B------:R-:W-:Y:S02]  /*0af0*/  LEA.HI.X.SX32 R75, R7, R26, 0x1, P2 ;  /* 0x0000001a074b7211 */ /* 0x000fe400010f0eff */
[-C--:B------:R-:W-:Y:S02]  /*0b00*/  LEA R8, P0, R3, R28.reuse, 0x1 ;  /* 0x0000001c03087211 */ /* 0x080fe400078008ff */
[----:B------:R-:W-:-:S02]  /*0b10*/  LEA R6, P1, R12, R28, 0x1 ;  /* 0x0000001c0c067211 */ /* 0x000fc400078208ff */
[-C--:B------:R-:W-:Y:S02]  /*0b20*/  LEA R4, P2, R24, R28.reuse, 0x1 ;  /* 0x0000001c18047211 */ /* 0x080fe400078408ff */
[----:B------:R-:W-:Y:S02]  /*0b30*/  LEA R2, P3, R25, R28, 0x1 ;  /* 0x0000001c19027211 */ /* 0x000fe400078608ff */
[-C--:B------:R-:W-:Y:S02]  /*0b40*/  LEA.HI.X.SX32 R9, R3, R26.reuse, 0x1, P0 ;  /* 0x0000001a03097211 */ /* 0x080fe400000f0eff */
[-C--:B------:R-:W-:Y:S01]  /*0b50*/  LEA.HI.X.SX32 R7, R12, R26.reuse, 0x1, P1 ;  /* 0x0000001a0c077211 */ /* 0x080fe200008f0eff */
[----:B------:R-:W-:Y:S01]  /*0b60*/  IMAD.MOV.U32 R12, RZ, RZ, -0x800000 ;  /* 0xff800000ff0c7424 */ /* 0x000fe200078e00ff */
[-C--:B------:R-:W-:Y:S02]  /*0b70*/  LEA.HI.X.SX32 R5, R24, R26.reuse, 0x1, P2 ;  /* 0x0000001a18057211 */ /* 0x080fe400010f0eff */
[----:B------:R-:W-:-:S07]  /*0b80*/  LEA.HI.X.SX32 R3, R25, R26, 0x1, P3 ;  /* 0x0000001a19037211 */ /* 0x000fce00018f0eff */
.L_x_1:
[----:B------:R-:W-:-:S04]  /*0b90*/  IMAD.WIDE R24, R87, 0x2, R14 ;  /* 0x0000000257187825 */ /* 0x000fc800078e020e */
[C---:B------:R-:W-:Y:S02]  /*0ba0*/  IMAD.WIDE R26, R87.reuse, 0x2, R16 ;  /* 0x00000002571a7825 */ /* 0x040fe400078e0210 */
[----:B------:R-:W2:Y:S02]  /*0bb0*/  LDG.E.U16 R25, desc[UR14][R24.64] ;  /* 0x0000000e18197981 */ /* 0x000ea4000c1e1500 */
[C---:B------:R-:W-:Y:S02]  /*0bc0*/  IMAD.WIDE R28, R87.reuse, 0x2, R18 ;  /* 0x00000002571c7825 */ /* 0x040fe400078e0212 */
[----:B------:R-:W3:Y:S02]  /*0bd0*/  LDG.E.U16 R27, desc[UR14][R26.64] ;  /* 0x0000000e1a1b7981 */ /* 0x000ee4000c1e1500 */
[C---:B------:R-:W-:Y:S02]  /*0be0*/  IMAD.WIDE R30, R87.reuse, 0x2, R20 ;  /* 0x00000002571e7825 */ /* 0x040fe400078e0214 */
[----:B------:R-:W4:Y:S02]  /*0bf0*/  LDG.E.U16 R89, desc[UR14][R28.64] ;  /* 0x0000000e1c597981 */ /* 0x000f24000c1e1500 */
[----:B------:R-:W-:-:S02]  /*0c00*/  IMAD.WIDE R32, R87, 0x2, R22 ;  /* 0x0000000257207825 */ /* 0x000fc400078e0216 */
[----:B------:R-:W5:Y:S02]  /*0c10*/  LDG.E.U16 R91, desc[UR14][R30.64] ;  /* 0x0000000e1e5b7981 */ /* 0x000f64000c1e1500 */
[C---:B------:R-:W-:Y:S02]  /*0c20*/  IMAD.WIDE R34, R87.reuse, 0x2, R64 ;  /* 0x0000000257227825 */ /* 0x040fe400078e0240 */
[----:B------:R-:W5:Y:S02]  /*0c30*/  LDG.E.U16 R93, desc[UR14][R32.64] ;  /* 0x0000000e205d7981 */ /* 0x000f64000c1e1500 */
[C---:B------:R-:W-:Y:S02]  /*0c40*/  IMAD.WIDE R36, R87.reuse, 0x2, R66 ;  /* 0x0000000257247825 */ /* 0x040fe400078e0242 */
[----:B------:R-:W5:Y:S02]  /*0c50*/  LDG.E.U16 R95, desc[UR14][R34.64] ;  /* 0x0000000e225f7981 */ /* 0x000f64000c1e1500 */
[----:B------:R-:W-:-:S02]  /*0c60*/  IMAD.WIDE R38, R87, 0x2, R68 ;  /* 0x0000000257267825 */ /* 0x000fc400078e0244 */
[----:B------:R-:W5:Y:S04]  /*0c70*/  LDG.E.U16 R97, desc[UR14][R36.64] ;  /* 0x0000000e24617981 */ /* 0x000f68000c1e1500 */
[----:B------:R-:W5:Y:S01]  /*0c80*/  LDG.E.U16 R99, desc[UR14][R38.64] ;  /* 0x0000000e26637981 */ /* 0x000f62000c1e1500 */
[----:B------:R-:W-:Y:S06]  /*0c90*/  BAR.SYNC.DEFER_BLOCKING 0x0 ;  /* 0x0000000000007b1d */ /* 0x000fec0000010000 */
[----:B------:R-:W0:Y:S01]  /*0ca0*/  S2R R90, SR_TID.X ;  /* 0x00000000005a7919 */ /* 0x000e220000002100 */
[----:B------:R-:W-:Y:S01]  /*0cb0*/  UMOV UR9, 0x40000040 ;  /* 0x4000004000097882 */ /* 0x000fe20000000000 */
[----:B------:R-:W-:Y:S01]  /*0cc0*/  UMOV UR11, 0xc0000010 ;  /* 0xc0000010000b7882 */ /* 0x000fe20000000000 */
[----:B------:R-:W-:-:S04]  /*0cd0*/  IMAD.WIDE R112, R85, 0x2, R8 ;  /* 0x0000000255707825 */ /* 0x000fc800078e0208 */
[----:B------:R-:W-:-:S04]  /*0ce0*/  IMAD.WIDE R100, R85, 0x2, R76 ;  /* 0x0000000255647825 */ /* 0x000fc800078e024c */
[----:B------:R-:W-:-:S04]  /*0cf0*/  IMAD.WIDE R102, R85, 0x2, R2 ;  /* 0x0000000255667825 */ /* 0x000fc800078e0202 */
[----:B0-----:R-:W-:-:S05]  /*0d00*/  IMAD.SHL.U32 R90, R90, 0x2, RZ ;  /* 0x000000025a5a7824 */ /* 0x001fca00078e00ff */
[----:B------:R-:W-:-:S04]  /*0d10*/  LOP3.LUT R90, R90, 0x6, RZ, 0xc0, !PT ;  /* 0x000000065a5a7812 */ /* 0x000fc800078ec0ff */
[----:B------:R-:W-:-:S04]  /*0d20*/  IADD3 R117, P1, R90, UR4, RZ ;  /* 0x000000045a757c10 */ /* 0x000fc8000ff3e0ff */
[C---:B------:R-:W-:Y:S02]  /*0d30*/  IADD3 R125, P3, R117.reuse, 0x9, RZ ;  /* 0x00000009757d7810 */ /* 0x040fe40007f7e0ff */
[C---:B------:R-:W-:Y:S02]  /*0d40*/  IADD3 R119, P5, R117.reuse, 0x10, RZ ;  /* 0x0000001075777810 */ /* 0x040fe40007fbe0ff */
[CC--:B------:R-:W-:Y:S02]  /*0d50*/  ISETP.GT.U32.AND P0, PT, R117.reuse, R10.reuse, PT ;  /* 0x0000000a7500720c */ /* 0x0c0fe40003f04070 */
[C---:B------:R-:W-:Y:S02]  /*0d60*/  ISETP.GE.U32.AND P4, PT, R117.reuse, R10, PT ;  /* 0x0000000a7500720c */ /* 0x040fe40003f86070 */
[----:B------:R-:W-:Y:S01]  /*0d70*/  LOP3.LUT R115, R117, 0x29, RZ, 0xfc, !PT ;  /* 0x0000002975737812 */ /* 0x000fe200078efcff */
[----:B--2---:R-:W-:Y:S04]  /*0d80*/  STS.U16 [R78+UR6+0x800], R25 ;  /* 0x000800194e007988 */ /* 0x004fe80008000406 */
[----:B---3--:R-:W-:Y:S04]  /*0d90*/  STS.U16 [R78+UR6+0x900], R27 ;  /* 0x0009001b4e007988 */ /* 0x008fe80008000406 */
[----:B----4-:R-:W-:Y:S04]  /*0da0*/  STS.U16 [R78+UR6+0xa00], R89 ;  /* 0x000a00594e007988 */ /* 0x010fe80008000406 */
[----:B-----5:R0:W-:Y:S04]  /*0db0*/  STS.U16 [R78+UR6+0xb00], R91 ;  /* 0x000b005b4e007988 */ /* 0x0201e80008000406 */
[----:B------:R1:W-:Y:S04]  /*0dc0*/  STS.U16 [R78+UR6+0xc00], R93 ;  /* 0x000c005d4e007988 */ /* 0x0003e80008000406 */
[----:B------:R-:W-:Y:S04]  /*0dd0*/  STS.U16 [R78+UR6+0xd00], R95 ;  /* 0x000d005f4e007988 */ /* 0x000fe80008000406 */
[----:B------:R2:W-:Y:S04]  /*0de0*/  STS.U16 [R78+UR6+0xe00], R97 ;  /* 0x000e00614e007988 */ /* 0x0005e80008000406 */
[----:B------:R3:W-:Y:S01]  /*0df0*/  STS.U16 [R78+UR6+0xf00], R99 ;  /* 0x000f00634e007988 */ /* 0x0007e20008000406 */
[----:B------:R4:W-:Y:S06]  /*0e00*/  MEMBAR.ALL.CTA ;  /* 0x0000000000007992 */ /* 0x0009ec0000008000 */
[----:B----4-:R-:W4:Y:S02]  /*0e10*/  FENCE.VIEW.ASYNC.S ;  /* 0x00000000000073c6 */ /* 0x010f240000000000 */
[----:B----4-:R-:W-:Y:S01]  /*0e20*/  BAR.SYNC.DEFER_BLOCKING 0x0 ;  /* 0x0000000000007b1d */ /* 0x010fe20000010000 */
[----:B0-----:R-:W-:Y:S01]  /*0e30*/  IMAD.WIDE R90, R85, 0x2, R70 ;  /* 0x00000002555a7825 */ /* 0x001fe200078e0246 */
[----:B------:R-:W-:-:S03]  /*0e40*/  IADD3 R89, P2, R117, 0x8, RZ ;  /* 0x0000000875597810 */ /* 0x000fc60007f5e0ff */
[----:B-1----:R-:W-:-:S04]  /*0e50*/  IMAD.WIDE R92, R85, 0x2, R72 ;  /* 0x00000002555c7825 */ /* 0x002fc800078e0248 */
[----:B--2---:R-:W-:-:S04]  /*0e60*/  IMAD.WIDE R96, R85, 0x2, R74 ;  /* 0x0000000255607825 */ /* 0x004fc800078e024a */
[----:B---3--:R-:W-:Y:S01]  /*0e70*/  IMAD.WIDE R98, R85, 0x2, R6 ;  /* 0x0000000255627825 */ /* 0x008fe200078e0206 */
[----:B------:R-:W-:-:S03]  /*0e80*/  WARPGROUP.ARRIVE ;  /* 0x00000000000079c5 */ /* 0x000fc60000000000 */
[----:B------:R-:W-:Y:S01]  /*0e90*/  IMAD.WIDE R94, R85, 0x2, R4 ;  /* 0x00000002555e7825 */ /* 0x000fe200078e0204 */
[----:B------:R-:W-:Y:S01]  /*0ea0*/  ISETP.GT.U32.AND P6, PT, R89, R10, PT ;  /* 0x0000000a5900720c */ /* 0x000fe20003fc4070 */
[----:B------:R0:W2:Y:S01]  /*0eb0*/  LDG.E.U16 R109, desc[UR14][R90.64] ;  /* 0x0000000e5a6d7981 */ /* 0x0000a2000c1e1500 */
[----:B------:R-:W-:Y:S03]  /*0ec0*/  HGMMA.64x64x16.F32 R24, gdesc[UR8].tnspA, RZ, !UPT, gsb0 ;  /* 0x20e00000081879f0 */ /* 0x000fe6000c0008ff */
[----:B------:R-:W3:Y:S04]  /*0ed0*/  LDG.E.U16 R113, desc[UR14][R112.64] ;  /* 0x0000000e70717981 */ /* 0x000ee8000c1e1500 */
[----:B------:R1:W4:Y:S04]  /*0ee0*/  LDG.E.U16 R89, desc[UR14][R92.64] ;  /* 0x0000000e5c597981 */ /* 0x000328000c1e1500 */
[----:B------:R-:W5:Y:S04]  /*0ef0*/  LDG.E.U16 R111, desc[UR14][R98.64] ;  /* 0x0000000e626f7981 */ /* 0x000f68000c1e1500 */
[----:B------:R-:W5:Y:S04]  /*0f00*/  LDG.E.U16 R96, desc[UR14][R96.64] ;  /* 0x0000000e60607981 */ /* 0x000f68000c1e1500 */
[----:B------:R-:W5:Y:S04]  /*0f10*/  LDG.E.U16 R94, desc[UR14][R94.64] ;  /* 0x0000000e5e5e7981 */ /* 0x000f68000c1e1500 */
[----:B------:R1:W5:Y:S04]  /*0f20*/  LDG.E.U16 R107, desc[UR14][R100.64] ;  /* 0x0000000e646b7981 */ /* 0x000368000c1e1500 */
[----:B------:R1:W5:Y:S01]  /*0f30*/  LDG.E.U16 R105, desc[UR14][R102.64] ;  /* 0x0000000e66697981 */ /* 0x000362000c1e1500 */
[----:B0-----:R-:W-:Y:S01]  /*0f40*/  IMAD.X R90, RZ, RZ, UR5, P1 ;  /* 0x00000005ff5a7e24 */ /* 0x001fe200088e06ff */
[----:B------:R-:W-:-:S02]  /*0f50*/  IADD3 R123, P1, R117, 0x11, RZ ;  /* 0x00000011757b7810 */ /* 0x000fc40007f3e0ff */
[----:B-1----:R-:W-:Y:S02]  /*0f60*/  LOP3.LUT R92, R10, 0x8, RZ, 0xfc, !PT ;  /* 0x000000080a5c7812 */ /* 0x002fe400078efcff */
[----:B------:R-:W-:Y:S02]  /*0f70*/  IADD3.X R100, RZ, R90, RZ, P3, !PT ;  /* 0x0000005aff647210 */ /* 0x000fe40001ffe4ff */
[C---:B------:R-:W-:Y:S01]  /*0f80*/  IADD3 R121, P3, R117.reuse, 0x18, RZ ;  /* 0x0000001875797810 */ /* 0x040fe20007f7e0ff */
[----:B------:R-:W-:Y:S01]  /*0f90*/  IMAD.X R104, RZ, RZ, R90, P1 ;  /* 0x000000ffff687224 */ /* 0x000fe200008e065a */
[----:B------:R-:W-:-:S03]  /*0fa0*/  ISETP.GE.U32.AND P1, PT, R117, R92, PT ;  /* 0x0000005c7500720c */ /* 0x000fc60003f26070 */
[--C-:B------:R-:W-:Y:S01]  /*0fb0*/  IMAD.X R102, RZ, RZ, R90.reuse, P3 ;  /* 0x000000ffff667224 */ /* 0x100fe200018e065a */
[C---:B------:R-:W-:Y:S01]  /*0fc0*/  IADD3 R99, P3, R117.reuse, 0x19, RZ ;  /* 0x0000001975637810 */ /* 0x040fe20007f7e0ff */
[--C-:B------:R-:W-:Y:S01]  /*0fd0*/  IMAD.X R98, RZ, RZ, R90.reuse, P5 ;  /* 0x000000ffff627224 */ /* 0x100fe200028e065a */
[C---:B------:R-:W-:Y:S02]  /*0fe0*/  ISETP.GE.U32.AND.EX P1, PT, R90.reuse, RZ, PT, P1 ;  /* 0x000000ff5a00720c */ /* 0x040fe40003f26110 */
[-C--:B------:R-:W-:Y:S01]  /*0ff0*/  ISETP.GT.U32.AND P5, PT, R117, R92.reuse, PT ;  /* 0x0000005c7500720c */ /* 0x080fe20003fa4070 */
[----:B------:R-:W-:Y:S01]  /*1000*/  IMAD.X R106, RZ, RZ, R90, P3 ;  /* 0x000000ffff6a7224 */ /* 0x000fe200018e065a */
[----:B------:R-:W-:Y:S02]  /*1010*/  ISETP.GT.U32.AND P3, PT, R125, R92, PT ;  /* 0x0000005c7d00720c */ /* 0x000fe40003f64070 */
[----:B------:R-:W-:Y:S02]  /*1020*/  ISETP.GT.U32.AND.EX P5, PT, R90, RZ, PT, P5 ;  /* 0x000000ff5a00720c */ /* 0x000fe40003fa4150 */
[----:B------:R-:W-:-:S02]  /*1030*/  ISETP.GT.U32.AND.EX P3, PT, R100, RZ, PT, P3 ;  /* 0x000000ff6400720c */ /* 0x000fc40003f64130 */
[----:B------:R-:W-:Y:S02]  /*1040*/  ISETP.GT.U32.AND.EX P0, PT, R90, RZ, PT, P0 ;  /* 0x000000ff5a00720c */ /* 0x000fe40003f04100 */
[----:B------:R-:W-:Y:S01]  /*1050*/  LOP3.LUT R95, R117, 0x20, RZ, 0xfc, !PT ;  /* 0x00000020755f7812 */ /* 0x000fe200078efcff */
[----:B------:R-:W-:Y:S02]  /*1060*/  WARPGROUP.DEPBAR.LE gsb0, 0x0 ;  /* 0x00008000000079c5 */ /* 0x000fe40000010000 */
[----:B------:R-:W-:Y:S01]  /*1070*/  FMUL R27, R27, UR12 ;  /* 0x0000000c1b1b7c20 */ /* 0x000fe20008400000 */
[----:B------:R-:W-:Y:S01]  /*1080*/  FMUL R26, R26, UR12 ;  /* 0x0000000c1a1a7c20 */ /* 0x000fe20008400000 */
[----:B------:R-:W-:Y:S01]  /*1090*/  LOP3.LUT R97, R117, 0x39, RZ, 0xfc, !PT ;  /* 0x0000003975617812 */ /* 0x000fe200078efcff */
[----:B------:R-:W-:Y:S02]  /*10a0*/  BAR.SYNC.DEFER_BLOCKING 0x0 ;  /* 0x0000000000007b1d */ /* 0x000fe40000010000 */
[----:B------:R-:W-:-:S02]  /*10b0*/  FSEL R27, R27, -INF , !P1 ;  /* 0xff8000001b1b7808 */ /* 0x000fc40004800000 */
[-C--:B------:R-:W-:Y:S01]  /*10c0*/  ISETP.GT.U32.AND P1, PT, R123, R92.reuse, PT ;  /* 0x0000005c7b00720c */ /* 0x080fe20003f24070 */
[----:B------:R-:W-:Y:S01]  /*10d0*/  FMUL R31, R31, UR12 ;  /* 0x0000000c1f1f7c20 */ /* 0x000fe20008400000 */
[----:B------:R-:W-:Y:S01]  /*10e0*/  FMUL R108, R35, UR12 ;  /* 0x0000000c236c7c20 */ /* 0x000fe20008400000 */
[----:B------:R-:W-:Y:S01]  /*10f0*/  FMUL R35, R30, UR12 ;  /* 0x0000000c1e237c20 */ /* 0x000fe20008400000 */
[----:B------:R-:W-:Y:S02]  /*1100*/  ISETP.GT.U32.AND.EX P1, PT, R104, RZ, PT, P1 ;  /* 0x000000ff6800720c */ /* 0x000fe40003f24110 */
[----:B------:R-:W-:Y:S02]  /*1110*/  FSEL R26, R26, -INF , !P5 ;  /* 0xff8000001a1a7808 */ /* 0x000fe40006800000 */
[----:B------:R-:W-:Y:S02]  /*1120*/  ISETP.GT.U32.AND P5, PT, R119, R92, PT ;  /* 0x0000005c7700720c */ /* 0x000fe40003fa4070 */
[----:B------:R-:W-:-:S02]  /*1130*/  FSEL R31, R31, -INF , !P3 ;  /* 0xff8000001f1f7808 */ /* 0x000fc40005800000 */
[----:B------:R-:W-:Y:S02]  /*1140*/  FSEL R30, R108, -INF , !P1 ;  /* 0xff8000006c1e7808 */ /* 0x000fe40004800000 */
[----:B------:R-:W-:Y:S02]  /*1150*/  ISETP.GT.U32.AND P3, PT, R121, R92, PT ;  /* 0x0000005c7900720c */ /* 0x000fe40003f64070 */
[----:B------:R-:W-:Y:S02]  /*1160*/  FSEL R35, R35, -INF , !P0 ;  /* 0xff80000023237808 */ /* 0x000fe40004000000 */
[----:B------:R-:W-:Y:S01]  /*1170*/  FMNMX R108, R26, R27, !PT ;  /* 0x0000001b1a6c7209 */ /* 0x000fe20007800000 */
[----:B------:R-:W-:Y:S01]  /*1180*/  FMUL R34, R34, UR12 ;  /* 0x0000000c22227c20 */ /* 0x000fe20008400000 */
[----:B------:R-:W-:Y:S01]  /*1190*/  ISETP.GT.U32.AND.EX P5, PT, R98, RZ, PT, P5 ;  /* 0x000000ff6200720c */ /* 0x000fe20003fa4150 */
[----:B------:R-:W-:Y:S01]  /*11a0*/  FMUL R38, R38, UR12 ;  /* 0x0000000c26267c20 */ /* 0x000fe20008400000 */
[----:B------:R-:W-:-:S02]  /*11b0*/  ISETP.GT.U32.AND.EX P3, PT, R102, RZ, PT, P3 ;  /* 0x000000ff6600720c */ /* 0x000fc40003f64130 */
[----:B------:R-:W-:Y:S02]  /*11c0*/  FMNMX R110, R35, R108, !PT ;  /* 0x0000006c236e7209 */ /* 0x000fe40007800000 */
[----:B------:R-:W-:Y:S02]  /*11d0*/  FSEL R34, R34, -INF , !P5 ;  /* 0xff80000022227808 */ /* 0x000fe40006800000 */
[----:B------:R-:W-:Y:S02]  /*11e0*/  ISETP.GT.U32.AND P5, PT, R99, R92, PT ;  /* 0x0000005c6300720c */ /* 0x000fe40003fa4070 */
[----:B------:R-:W-:Y:S02]  /*11f0*/  FSEL R38, R38, -INF , !P3 ;  /* 0xff80000026267808 */ /* 0x000fe40005800000 */
[----:B------:R-:W-:Y:S02]  /*1200*/  FMNMX R110, R31, R110, !PT ;  /* 0x0000006e1f6e7209 */ /* 0x000fe40007800000 */
[----:B------:R-:W-:Y:S01]  /*1210*/  ISETP.GT.U32.AND P3, PT, R95, R92, PT ;  /* 0x0000005c5f00720c */ /* 0x000fe20003f64070 */
[----:B------:R-:W-:Y:S01]  /*1220*/  FMUL R39, R39, UR12 ;  /* 0x0000000c27277c20 */ /* 0x000fe20008400000 */
[C---:B------:R-:W-:Y:S01]  /*1230*/  LOP3.LUT R101, R117.reuse, 0x38, RZ, 0xfc, !PT ;  /* 0x0000003875657812 */ /* 0x040fe200078efcff */
[----:B------:R-:W-:Y:S01]  /*1240*/  FMUL R108, R42, UR12 ;  /* 0x0000000c2a6c7c20 */ /* 0x000fe20008400000 */
[----:B------:R-:W-:-:S02]  /*1250*/  LOP3.LUT R91, R117, 0x31, RZ, 0xfc, !PT ;  /* 0x00000031755b7812 */ /* 0x000fc400078efcff */
[C---:B------:R-:W-:Y:S02]  /*1260*/  LOP3.LUT R103, R117.reuse, 0x30, RZ, 0xfc, !PT ;  /* 0x0000003075677812 */ /* 0x040fe400078efcff */
[C---:B------:R-:W-:Y:S02]  /*1270*/  LOP3.LUT R93, R117.reuse, 0x28, RZ, 0xfc, !PT ;  /* 0x00000028755d7812 */ /* 0x040fe400078efcff */
[----:B------:R-:W-:Y:S02]  /*1280*/  ISETP.GT.U32.AND.EX P5, PT, R106, RZ, PT, P5 ;  /* 0x000000ff6a00720c */ /* 0x000fe40003fa4150 */
[----:B------:R-:W-:Y:S02]  /*1290*/  FMNMX R110, R34, R110, !PT ;  /* 0x0000006e226e7209 */ /* 0x000fe40007800000 */
[----:B------:R-:W-:Y:S02]  /*12a0*/  LOP3.LUT R117, R117, 0x21, RZ, 0xfc, !PT ;  /* 0x0000002175757812 */ /* 0x000fe400078efcff */
[----:B------:R-:W-:-:S02]  /*12b0*/  ISETP.GT.U32.AND.EX P3, PT, R90, RZ, PT, P3 ;  /* 0x000000ff5a00720c */ /* 0x000fc40003f64130 */
[----:B------:R-:W-:Y:S02]  /*12c0*/  FSEL R42, R39, -INF , !P5 ;  /* 0xff800000272a7808 */ /* 0x000fe40006800000 */
[----:B------:R-:W-:Y:S02]  /*12d0*/  FMNMX R110, R30, R110, !PT ;  /* 0x0000006e1e6e7209 */ /* 0x000fe40007800000 */
[-C--:B------:R-:W-:Y:S02]  /*12e0*/  ISETP.GT.U32.AND P5, PT, R117, R92.reuse, PT ;  /* 0x0000005c7500720c */ /* 0x080fe40003fa4070 */
[----:B------:R-:W-:Y:S02]  /*12f0*/  FSEL R39, R108, -INF , !P3 ;  /* 0xff8000006c277808 */ /* 0x000fe40005800000 */
[----:B------:R-:W-:Y:S01]  /*1300*/  ISETP.GT.U32.AND P3, PT, R93, R92, PT ;  /* 0x0000005c5d00720c */ /* 0x000fe20003f64070 */
[----:B------:R-:W-:Y:S01]  /*1310*/  FMUL R43, R43, UR12 ;  /* 0x0000000c2b2b7c20 */ /* 0x000fe20008400000 */
[----:B------:R-:W-:Y:S01]  /*1320*/  FMNMX R110, R38, R110, !PT ;  /* 0x0000006e266e7209 */ /* 0x000fe20007800000 */
[----:B------:R-:W-:Y:S01]  /*1330*/  FMUL R108, R46, UR12 ;  /* 0x0000000c2e6c7c20 */ /* 0x000fe20008400000 */
[----:B------:R-:W-:-:S02]  /*1340*/  ISETP.GT.U32.AND.EX P5, PT, R90, RZ, PT, P5 ;  /* 0x000000ff5a00720c */ /* 0x000fc40003fa4150 */
[----:B------:R-:W-:Y:S02]  /*1350*/  ISETP.GT.U32.AND.EX P3, PT, R90, RZ, PT, P3 ;  /* 0x000000ff5a00720c */ /* 0x000fe40003f64130 */
[----:B------:R-:W-:Y:S02]  /*1360*/  FMNMX R110, R42, R110, !PT ;  /* 0x0000006e2a6e7209 */ /* 0x000fe40007800000 */
[----:B------:R-:W-:Y:S02]  /*1370*/  FSEL R46, R43, -INF , !P5 ;  /* 0xff8000002b2e7808 */ /* 0x000fe40006800000 */
        /* <DEDUP_REMOVED lines=10> */
[----:B------:R-:W-:Y:S02]  /*1420*/  FSEL R47, R108, -INF , !P3 ;  /* 0xff8000006c2f7808 */ /* 0x000fe40005800000 */
[----:B------:R-:W-:Y:S02]  /*1430*/  ISETP.GT.U32.AND P3, PT, R91, R92, PT ;  /* 0x0000005c5b00720c */ /* 0x000fe40003f64070 */
[----:B------:R-:W-:Y:S01]  /*1440*/  FMNMX R110, R43, R110, !PT ;  /* 0x0000006e2b6e7209 */ /* 0x000fe20007800000 */
[----:B------:R-:W-:Y:S01]  /*1450*/  FMUL R51, R51, UR12 ;  /* 0x0000000c33337c20 */ /* 0x000fe20008400000 */
[----:B------:R-:W-:-:S02]  /*1460*/  ISETP.GT.U32.AND P5, PT, R101, R92, PT ;  /* 0x0000005c6500720c */ /* 0x000fc40003fa4070 */
[----:B------:R-:W-:Y:S02]  /*1470*/  ISETP.GT.U32.AND.EX P3, PT, R90, RZ, PT, P3 ;  /* 0x000000ff5a00720c */ /* 0x000fe40003f64130 */
[----:B------:R-:W-:Y:S01]  /*1480*/  FMNMX R110, R50, R110, !PT ;  /* 0x0000006e326e7209 */ /* 0x000fe20007800000 */
[----:B------:R-:W-:Y:S01]  /*1490*/  FMUL R54, R54, UR12 ;  /* 0x0000000c36367c20 */ /* 0x000fe20008400000 */
[----:B------:R-:W-:Y:S02]  /*14a0*/  ISETP.GT.U32.AND P1, PT, R97, R92, PT ;  /* 0x0000005c6100720c */ /* 0x000fe40003f24070 */
[C---:B------:R-:W-:Y:S02]  /*14b0*/  ISETP.GT.U32.AND.EX P5, PT, R90.reuse, RZ, PT, P5 ;  /* 0x000000ff5a00720c */ /* 0x040fe40003fa4150 */
[----:B------:R-:W-:Y:S02]  /*14c0*/  FSEL R51, R51, -INF , !P3 ;  /* 0xff80000033337808 */ /* 0x000fe40005800000 */
[----:B------:R-:W-:Y:S01]  /*14d0*/  FMNMX R110, R47, R110, !PT ;  /* 0x0000006e2f6e7209 */ /* 0x000fe20007800000 */
[----:B------:R-:W-:Y:S01]  /*14e0*/  FMUL R92, R55, UR12 ;  /* 0x0000000c375c7c20 */ /* 0x000fe20008400000 */
[----:B------:R-:W-:-:S02]  /*14f0*/  ISETP.GT.U32.AND.EX P1, PT, R90, RZ, PT, P1 ;  /* 0x000000ff5a00720c */ /* 0x000fc40003f24110 */
[----:B------:R-:W-:Y:S02]  /*1500*/  FSEL R55, R54, -INF , !P5 ;  /* 0xff80000036377808 */ /* 0x000fe40006800000 */
[----:B------:R-:W-:Y:S02]  /*1510*/  FMNMX R110, R51, R110, !PT ;  /* 0x0000006e336e7209 */ /* 0x000fe40007800000 */
[----:B------:R-:W-:Y:S02]  /*1520*/  FSEL R54, R92, -INF , !P1 ;  /* 0xff8000005c367808 */ /* 0x000fe40004800000 */
[----:B------:R-:W-:-:S04]  /*1530*/  FMNMX R108, R55, R110, !PT ;  /* 0x0000006e376c7209 */ /* 0x000fc80007800000 */
[----:B------:R-:W-:Y:S02]  /*1540*/  FMNMX R108, R54, R108, !PT ;  /* 0x0000006c366c7209 */ /* 0x000fe40007800000 */
[----:B------:R-:W-:-:S03]  /*1550*/  ISETP.GT.U32.AND P1, PT, R119, R10, PT ;  /* 0x0000000a7700720c */ /* 0x000fc60003f24070 */
[----:B------:R-:W0:Y:S01]  /*1560*/  SHFL.BFLY PT, R119, R108, 0x2, 0x1f ;  /* 0x0c401f006c777f89 */ /* 0x000e2200000e0000 */
[----:B------:R-:W-:Y:S02]  /*1570*/  IMAD.X R92, RZ, RZ, R90, P2 ;  /* 0x000000ffff5c7224 */ /* 0x000fe400010e065a */
[----:B------:R-:W-:Y:S01]  /*1580*/  FMUL R25, R25, UR12 ;  /* 0x0000000c19197c20 */ /* 0x000fe20008400000 */
[----:B------:R-:W-:Y:S02]  /*1590*/  ISETP.GT.U32.AND P5, PT, R125, R10, PT ;  /* 0x0000000a7d00720c */ /* 0x000fe40003fa4070 */
[----:B------:R-:W-:Y:S01]  /*15a0*/  ISETP.GT.U32.AND.EX P6, PT, R92, RZ, PT, P6 ;  /* 0x000000ff5c00720c */ /* 0x000fe20003fc4160 */
[----:B------:R-:W-:Y:S01]  /*15b0*/  FMUL R92, R24, UR12 ;  /* 0x0000000c185c7c20 */ /* 0x000fe20008400000 */
[----:B------:R-:W-:Y:S01]  /*15c0*/  ISETP.GE.U32.AND.EX P4, PT, R90, RZ, PT, P4 ;  /* 0x000000ff5a00720c */ /* 0x000fe20003f86140 */
[----:B------:R-:W-:Y:S01]  /*15d0*/  FMUL R28, R28, UR12 ;  /* 0x0000000c1c1c7c20 */ /* 0x000fe20008400000 */
[----:B------:R-:W-:Y:S01]  /*15e0*/  FMUL R29, R29, UR12 ;  /* 0x0000000c1d1d7c20 */ /* 0x000fe20008400000 */
[----:B------:R-:W-:-:S02]  /*15f0*/  ISETP.GT.U32.AND.EX P5, PT, R100, RZ, PT, P5 ;  /* 0x000000ff6400720c */ /* 0x000fc40003fa4150 */
[----:B------:R-:W-:Y:S02]  /*1600*/  FSEL R25, R25, -INF , !P4 ;  /* 0xff80000019197808 */ /* 0x000fe40006000000 */
[----:B------:R-:W-:Y:S02]  /*1610*/  FSEL R92, R92, -INF , !P0 ;  /* 0xff8000005c5c7808 */ /* 0x000fe40004000000 */
[----:B------:R-:W-:Y:S02]  /*1620*/  ISETP.GT.U32.AND.EX P1, PT, R98, RZ, PT, P1 ;  /* 0x000000ff6200720c */ /* 0x000fe40003f24110 */
[----:B0-----:R-:W-:Y:S02]  /*1630*/  FMNMX R119, R108, R119, !PT ;  /* 0x000000776c777209 */ /* 0x001fe40007800000 */
[----:B------:R-:W-:Y:S02]  /*1640*/  FSEL R24, R28, -INF , !P6 ;  /* 0xff8000001c187808 */ /* 0x000fe40007000000 */
[-C--:B------:R-:W-:Y:S01]  /*1650*/  ISETP.GT.U32.AND P0, PT, R91, R10.reuse, PT ;  /* 0x0000000a5b00720c */ /* 0x080fe20003f04070 */
[----:B------:R-:W0:Y:S01]  /*1660*/  SHFL.BFLY PT, R98, R119, 0x1, 0x1f ;  /* 0x0c201f0077627f89 */ /* 0x000e2200000e0000 */
[----:B------:R-:W-:-:S02]  /*1670*/  ISETP.GT.U32.AND P2, PT, R121, R10, PT ;  /* 0x0000000a7900720c */ /* 0x000fc40003f44070 */
[----:B------:R-:W-:Y:S01]  /*1680*/  FSEL R28, R29, -INF , !P5 ;  /* 0xff8000001d1c7808 */ /* 0x000fe20006800000 */
[----:B------:R-:W-:Y:S01]  /*1690*/  FMUL R29, R32, UR12 ;  /* 0x0000000c201d7c20 */ /* 0x000fe20008400000 */
[----:B------:R-:W-:Y:S01]  /*16a0*/  FMNMX R91, R92, R25, !PT ;  /* 0x000000195c5b7209 */ /* 0x000fe20007800000 */
[----:B------:R-:W-:Y:S01]  /*16b0*/  FMUL R32, R33, UR12 ;  /* 0x0000000c21207c20 */ /* 0x000fe20008400000 */
[----:B------:R-:W-:Y:S01]  /*16c0*/  FMUL R33, R36, UR12 ;  /* 0x0000000c24217c20 */ /* 0x000fe20008400000 */
[----:B------:R-:W-:Y:S02]  /*16d0*/  ISETP.GT.U32.AND P3, PT, R123, R10, PT ;  /* 0x0000000a7b00720c */ /* 0x000fe40003f64070 */
[----:B------:R-:W-:Y:S02]  /*16e0*/  ISETP.GT.U32.AND.EX P2, PT, R102, RZ, PT, P2 ;  /* 0x000000ff6600720c */ /* 0x000fe40003f44120 */
[----:B------:R-:W-:Y:S01]  /*16f0*/  FMNMX R91, R24, R91, !PT ;  /* 0x0000005b185b7209 */ /* 0x000fe20007800000 */
[----:B------:R-:W-:Y:S01]  /*1700*/  FMUL R36, R37, UR12 ;  /* 0x0000000c25247c20 */ /* 0x000fe20008400000 */
[----:B------:R-:W-:Y:S01]  /*1710*/  FMUL R37, R40, UR12 ;  /* 0x0000000c28257c20 */ /* 0x000fe20008400000 */
[----:B------:R-:W-:-:S02]  /*1720*/  ISETP.GT.U32.AND.EX P3, PT, R104, RZ, PT, P3 ;  /* 0x000000ff6800720c */ /* 0x000fc40003f64130 */
[----:B------:R-:W-:Y:S02]  /*1730*/  FSEL R29, R29, -INF , !P1 ;  /* 0xff8000001d1d7808 */ /* 0x000fe40004800000 */
[----:B------:R-:W-:Y:S02]  /*1740*/  FSEL R33, R33, -INF , !P2 ;  /* 0xff80000021217808 */ /* 0x000fe40005000000 */
[----:B------:R-:W-:Y:S02]  /*1750*/  FMNMX R40, R28, R91, !PT ;  /* 0x0000005b1c287209 */ /* 0x000fe40007800000 */
[-C--:B------:R-:W-:Y:S02]  /*1760*/  ISETP.GT.U32.AND P4, PT, R99, R10.reuse, PT ;  /* 0x0000000a6300720c */ /* 0x080fe40003f84070 */
[----:B------:R-:W-:Y:S02]  /*1770*/  ISETP.GT.U32.AND P2, PT, R95, R10, PT ;  /* 0x0000000a5f00720c */ /* 0x000fe40003f44070 */
[----:B------:R-:W-:-:S02]  /*1780*/  FSEL R32, R32, -INF , !P3 ;  /* 0xff80000020207808 */ /* 0x000fc40005800000 */
[----:B------:R-:W-:Y:S02]  /*1790*/  FMNMX R91, R29, R40, !PT ;  /* 0x000000281d5b7209 */ /* 0x000fe40007800000 */
[----:B------:R-:W-:Y:S02]  /*17a0*/  ISETP.GT.U32.AND.EX P4, PT, R106, RZ, PT, P4 ;  /* 0x000000ff6a00720c */ /* 0x000fe40003f84140 */
[----:B------:R-:W-:Y:S02]  /*17b0*/  ISETP.GT.U32.AND.EX P2, PT, R90, RZ, PT, P2 ;  /* 0x000000ff5a00720c */ /* 0x000fe40003f44120 */
[----:B------:R-:W-:Y:S02]  /*17c0*/  FMNMX R40, R32, R91, !PT ;  /* 0x0000005b20287209 */ /* 0x000fe40007800000 */
[----:B------:R-:W-:Y:S02]  /*17d0*/  FSEL R36, R36, -INF , !P4 ;  /* 0xff80000024247808 */ /* 0x000fe40006000000 */
[----:B------:R-:W-:-:S02]  /*17e0*/  FSEL R37, R37, -INF , !P2 ;  /* 0xff80000025257808 */ /* 0x000fc40005000000 */
[-C--:B------:R-:W-:Y:S02]  /*17f0*/  ISETP.GT.U32.AND P6, PT, R97, R10.reuse, PT ;  /* 0x0000000a6100720c */ /* 0x080fe40003fc4070 */
[-C--:B------:R-:W-:Y:S02]  /*1800*/  ISETP.GT.U32.AND P5, PT, R101, R10.reuse, PT ;  /* 0x0000000a6500720c */ /* 0x080fe40003fa4070 */
[-C--:B------:R-:W-:Y:S02]  /*1810*/  ISETP.GT.U32.AND P1, PT, R103, R10.reuse, PT ;  /* 0x0000000a6700720c */ /* 0x080fe40003f24070 */
[-C--:B------:R-:W-:Y:S02]  /*1820*/  ISETP.GT.U32.AND P3, PT, R115, R10.reuse, PT ;  /* 0x0000000a7300720c */ /* 0x080fe40003f64070 */
[-C--:B------:R-:W-:Y:S02]  /*1830*/  ISETP.GT.U32.AND P4, PT, R93, R10.reuse, PT ;  /* 0x0000000a5d00720c */ /* 0x080fe40003f84070 */
[----:B------:R-:W-:-:S02]  /*1840*/  ISETP.GT.U32.AND P2, PT, R117, R10, PT ;  /* 0x0000000a7500720c */ /* 0x000fc40003f44070 */
[----:B------:R-:W-:Y:S02]  /*1850*/  FMNMX R91, R33, R40, !PT ;  /* 0x00000028215b7209 */ /* 0x000fe40007800000 */
[C---:B------:R-:W-:Y:S02]  /*1860*/  ISETP.GT.U32.AND.EX P6, PT, R90.reuse, RZ, PT, P6 ;  /* 0x000000ff5a00720c */ /* 0x040fe40003fc4160 */
[C---:B------:R-:W-:Y:S02]  /*1870*/  ISETP.GT.U32.AND.EX P5, PT, R90.reuse, RZ, PT, P5 ;  /* 0x000000ff5a00720c */ /* 0x040fe40003fa4150 */
[C---:B------:R-:W-:Y:S02]  /*1880*/  ISETP.GT.U32.AND.EX P0, PT, R90.reuse, RZ, PT, P0 ;  /* 0x000000ff5a00720c */ /* 0x040fe40003f04100 */
[C---:B------:R-:W-:Y:S02]  /*1890*/  ISETP.GT.U32.AND.EX P1, PT, R90.reuse, RZ, PT, P1 ;  /* 0x000000ff5a00720c */ /* 0x040fe40003f24110 */
[----:B------:R-:W-:-:S02]  /*18a0*/  ISETP.GT.U32.AND.EX P3, PT, R90, RZ, PT, P3 ;  /* 0x000000ff5a00720c */ /* 0x000fc40003f64130 */
[C---:B------:R-:W-:Y:S02]  /*18b0*/  ISETP.GT.U32.AND.EX P4, PT, R90.reuse, RZ, PT, P4 ;  /* 0x000000ff5a00720c */ /* 0x040fe40003f84140 */
[----:B------:R-:W-:Y:S01]  /*18c0*/  ISETP.GT.U32.AND.EX P2, PT, R90, RZ, PT, P2 ;  /* 0x000000ff5a00720c */ /* 0x000fe20003f44120 */
[----:B------:R-:W-:Y:S01]  /*18d0*/  FMUL R90, R41, UR12 ;  /* 0x0000000c295a7c20 */ /* 0x000fe20008400000 */
[----:B0-----:R-:W-:Y:S02]  /*18e0*/  FMNMX R119, R119, R98, !PT ;  /* 0x0000006277777209 */ /* 0x001fe40007800000 */
[----:B------:R-:W-:Y:S01]  /*18f0*/  FMNMX R40, R36, R91, !PT ;  /* 0x0000005b24287209 */ /* 0x000fe20007800000 */
[----:B------:R-:W-:Y:S01]  /*1900*/  FMUL R93, R44, UR12 ;  /* 0x0000000c2c5d7c20 */ /* 0x000fe20008400000 */
[----:B------:R-:W-:Y:S01]  /*1910*/  FMNMX R41, R119, R12, !PT ;  /* 0x0000000c77297209 */ /* 0x000fe20007800000 */
[----:B------:R-:W-:Y:S01]  /*1920*/  FMUL R102, R45, UR12 ;  /* 0x0000000c2d667c20 */ /* 0x000fe20008400000 */
[----:B------:R-:W-:-:S02]  /*1930*/  FSEL R90, R90, -INF , !P2 ;  /* 0xff8000005a5a7808 */ /* 0x000fc40005000000 */
[----:B------:R-:W-:Y:S01]  /*1940*/  FMNMX R45, R37, R40, !PT ;  /* 0x00000028252d7209 */ /* 0x000fe20007800000 */
[--C-:B------:R-:W-:Y:S01]  /*1950*/  FADD R40, R26, -R41.reuse ;  /* 0x800000291a287221 */ /* 0x100fe20000000000 */
[----:B------:R-:W-:Y:S02]  /*1960*/  FSEL R93, R93, -INF , !P4 ;  /* 0xff8000005d5d7808 */ /* 0x000fe40006000000 */
[----:B------:R-:W-:Y:S01]  /*1970*/  FMNMX R26, R90, R45, !PT ;  /* 0x0000002d5a1a7209 */ /* 0x000fe20007800000 */
[----:B------:R-:W-:Y:S01]  /*1980*/  FMUL R48, R48, UR12 ;  /* 0x0000000c30307c20 */ /* 0x000fe20008400000 */
[----:B------:R-:W-:Y:S02]  /*1990*/  FSEL R102, R102, -INF , !P3 ;  /* 0xff80000066667808 */ /* 0x000fe40005800000 */
[----:B------:R-:W-:Y:S01]  /*19a0*/  FMNMX R45, R93, R26, !PT ;  /* 0x0000001a5d2d7209 */ /* 0x000fe20007800000 */
[----:B------:R-:W-:Y:S01]  /*19b0*/  FMUL R104, R49, UR12 ;  /* 0x0000000c31687c20 */ /* 0x000fe20008400000 */
[----:B------:R-:W-:Y:S01]  /*19c0*/  FADD R27, R27, -R41 ;  /* 0x800000291b1b7221 */ /* 0x000fe20000000000 */
[----:B------:R-:W-:-:S02]  /*19d0*/  FSEL R26, R48, -INF , !P1 ;  /* 0xff800000301a7808 */ /* 0x000fc40004800000 */
[----:B------:R-:W-:Y:S01]  /*19e0*/  FMNMX R45, R102, R45, !PT ;  /* 0x0000002d662d7209 */ /* 0x000fe20007800000 */
[----:B------:R-:W-:Y:S01]  /*19f0*/  FMUL R98, R52, UR12 ;  /* 0x0000000c34627c20 */ /* 0x000fe20008400000 */
[----:B------:R-:W-:Y:S01]  /*1a00*/  FMUL R48, R27, 1.4426950216293334961 ;  /* 0x3fb8aa3b1b307820 */ /* 0x000fe20000400000 */
[----:B------:R-:W-:Y:S02]  /*1a10*/  FSEL R104, R104, -INF , !P0 ;  /* 0xff80000068687808 */ /* 0x000fe40004000000 */
[----:B------:R-:W-:Y:S01]  /*1a20*/  FMNMX R27, R26, R45, !PT ;  /* 0x0000002d1a1b7209 */ /* 0x000fe20007800000 */
[----:B------:R-:W-:Y:S01]  /*1a30*/  FMUL R100, R53, UR12 ;  /* 0x0000000c35647c20 */ /* 0x000fe20008400000 */
[----:B------:R-:W-:Y:S02]  /*1a40*/  FSEL R98, R98, -INF , !P5 ;  /* 0xff80000062627808 */ /* 0x000fe40006800000 */
[----:B------:R-:W-:Y:S02]  /*1a50*/  FMNMX R27, R104, R27, !PT ;  /* 0x0000001b681b7209 */ /* 0x000fe40007800000 */
[----:B------:R-:W-:-:S02]  /*1a60*/  FSEL R100, R100, -INF , !P6 ;  /* 0xff80000064647808 */ /* 0x000fc40007000000 */
[----:B------:R-:W-:Y:S01]  /*1a70*/  FMNMX R27, R98, R27, !PT ;  /* 0x0000001b621b7209 */ /* 0x000fe20007800000 */
[----:B------:R-:W-:-:S03]  /*1a80*/  FADD R31, R31, -R41 ;  /* 0x800000291f1f7221 */ /* 0x000fc60000000000 */
[----:B------:R-:W-:Y:S01]  /*1a90*/  FMNMX R27, R100, R27, !PT ;  /* 0x0000001b641b7209 */ /* 0x000fe20007800000 */
[----:B------:R-:W-:Y:S01]  /*1aa0*/  FMUL R49, R31, 1.4426950216293334961 ;  /* 0x3fb8aa3b1f317820 */ /* 0x000fe20000400000 */
[----:B------:R-:W-:-:S03]  /*1ab0*/  FADD R31, R34, -R41 ;  /* 0x80000029221f7221 */ /* 0x000fc60000000000 */
[----:B------:R-:W0:Y:S01]  /*1ac0*/  SHFL.BFLY PT, R34, R27, 0x2, 0x1f ;  /* 0x0c401f001b227f89 */ /* 0x000e2200000e0000 */
[----:B------:R-:W-:-:S04]  /*1ad0*/  FADD R30, R30, -R41 ;  /* 0x800000291e1e7221 */ /* 0x000fc80000000000 */
[----:B------:R-:W-:Y:S01]  /*1ae0*/  FMUL R53, R30, 1.4426950216293334961 ;  /* 0x3fb8aa3b1e357820 */ /* 0x000fe20000400000 */
[----:B------:R-:W-:Y:S01]  /*1af0*/  FADD R30, R42, -R41 ;  /* 0x800000292a1e7221 */ /* 0x000fe20000000000 */
[----:B0-----:R-:W-:-:S05]  /*1b00*/  FMNMX R34, R27, R34, !PT ;  /* 0x000000221b227209 */ /* 0x001fca0007800000 */
[----:B------:R-:W0:Y:S01]  /*1b10*/  SHFL.BFLY PT, R27, R34, 0x1, 0x1f ;  /* 0x0c201f00221b7f89 */ /* 0x000e2200000e0000 */
[----:B------:R-:W-:Y:S01]  /*1b20*/  FMUL R31, R31, 1.4426950216293334961 ;  /* 0x3fb8aa3b1f1f7820 */ /* 0x000fe20000400000 */
[----:B------:R-:W-:Y:S01]  /*1b30*/  FMUL R91, R30, 1.4426950216293334961 ;  /* 0x3fb8aa3b1e5b7820 */ /* 0x000fe20000400000 */
[--C-:B------:R-:W-:Y:S01]  /*1b40*/  FADD R30, R46, -R41.reuse ;  /* 0x800000292e1e7221 */ /* 0x100fe20000000000 */
[----:B------:R-:W-:Y:S01]  /*1b50*/  MUFU.EX2 R45, R48 ;  /* 0x00000030002d7308 */ /* 0x000fe20000000800 */
[----:B------:R-:W-:-:S07]  /*1b60*/  FADD R55, R55, -R41 ;  /* 0x8000002937377221 */ /* 0x000fce0000000000 */
[----:B------:R1:W-:Y:S02]  /*1b70*/  MUFU.EX2 R48, R31 ;  /* 0x0000001f00307308 */ /* 0x0003e40000000800 */
[----:B-1----:R-:W-:Y:S01]  /*1b80*/  FMUL R31, R30, 1.4426950216293334961 ;  /* 0x3fb8aa3b1e1f7820 */ /* 0x002fe20000400000 */
[----:B------:R-:W-:Y:S01]  /*1b90*/  FADD R30, R43, -R41 ;  /* 0x800000292b1e7221 */ /* 0x000fe20000000000 */
[----:B0-----:R-:W-:-:S04]  /*1ba0*/  FMNMX R27, R34, R27, !PT ;  /* 0x0000001b221b7209 */ /* 0x001fc80007800000 */
[----:B------:R0:W-:Y:S01]  /*1bb0*/  MUFU.EX2 R43, R31 ;  /* 0x0000001f002b7308 */ /* 0x0001e20000000800 */
[----:B------:R-:W-:Y:S01]  /*1bc0*/  FADD R35, R35, -R41 ;  /* 0x8000002923237221 */ /* 0x000fe20000000000 */
[----:B--2---:R1:W-:Y:S01]  /*1bd0*/  STS.U16 [R78+UR6+0x800], R109 ;  /* 0x0008006d4e007988 */ /* 0x0043e20008000406 */
[----:B0-----:R-:W-:Y:S01]  /*1be0*/  FMUL R31, R55, 1.4426950216293334961 ;  /* 0x3fb8aa3b371f7820 */ /* 0x001fe20000400000 */
[----:B------:R-:W-:Y:S02]  /*1bf0*/  FMNMX R55, R27, R88, !PT ;  /* 0x000000581b377209 */ /* 0x000fe40007800000 */
[----:B---3--:R-:W-:Y:S01]  /*1c00*/  STS.U16 [R78+UR6+0xc00], R113 ;  /* 0x000c00714e007988 */ /* 0x008fe20008000406 */
[----:B------:R-:W-:Y:S02]  /*1c10*/  FADD R12, -R41, R12 ;  /* 0x0000000c290c7221 */ /* 0x000fe40000000100 */
[--C-:B------:R-:W-:Y:S01]  /*1c20*/  FADD R24, R24, -R55.reuse ;  /* 0x8000003718187221 */ /* 0x100fe20000000000 */
[----:B------:R-:W-:Y:S01]  /*1c30*/  FADD R92, R92, -R55 ;  /* 0x800000375c5c7221 */ /* 0x000fe20000000000 */
[----:B----4-:R-:W-:Y:S01]  /*1c40*/  STS.U16 [R80+UR6+0x900], R89 ;  /* 0x0009005950007988 */ /* 0x010fe20008000406 */
[----:B------:R-:W-:Y:S01]  /*1c50*/  FMUL R35, R35, 1.4426950216293334961 ;  /* 0x3fb8aa3b23237820 */ /* 0x000fe20000400000 */
[----:B------:R-:W-:-:S02]  /*1c60*/  FADD R38, R38, -R41 ;  /* 0x8000002926267221 */ /* 0x000fc40000000000 */
[----:B-----5:R-:W-:Y:S01]  /*1c70*/  STS.U16 [R80+UR6+0xd00], R111 ;  /* 0x000d006f50007988 */ /* 0x020fe20008000406 */
[----:B------:R-:W-:Y:S01]  /*1c80*/  FADD R25, R25, -R55 ;  /* 0x8000003719197221 */ /* 0x000fe20000000000 */
[----:B------:R-:W-:Y:S02]  /*1c90*/  FMUL R24, R24, 1.4426950216293334961 ;  /* 0x3fb8aa3b18187820 */ /* 0x000fe40000400000 */
[----:B------:R-:W-:Y:S01]  /*1ca0*/  STS.U16 [R81+UR6+0xa00], R96 ;  /* 0x000a006051007988 */ /* 0x000fe20008000406 */
[----:B------:R-:W-:-:S03]  /*1cb0*/  FMUL R97, R12, 1.4426950216293334961 ;  /* 0x3fb8aa3b0c617820 */ /* 0x000fc60000400000 */
[----:B------:R-:W-:Y:S01]  /*1cc0*/  STS.U16 [R81+UR6+0xe00], R94 ;  /* 0x000e005e51007988 */ /* 0x000fe20008000406 */
[----:B------:R0:W-:Y:S03]  /*1cd0*/  MUFU.EX2 R44, R35 ;  /* 0x00000023002c7308 */ /* 0x0001e60000000800 */
[----:B------:R-:W-:Y:S01]  /*1ce0*/  STS.U16 [R82+UR6+0xb00], R107 ;  /* 0x000b006b52007988 */ /* 0x000fe20008000406 */
[----:B------:R-:W-:-:S03]  /*1cf0*/  FMUL R12, R92, 1.4426950216293334961 ;  /* 0x3fb8aa3b5c0c7820 */ /* 0x000fc60000400000 */
[----:B------:R-:W-:Y:S01]  /*1d00*/  STS.U16 [R82+UR6+0xf00], R105 ;  /* 0x000f006952007988 */ /* 0x000fe20008000406 */
[----:B------:R-:W-:Y:S01]  /*1d10*/  FMUL R38, R38, 1.4426950216293334961 ;  /* 0x3fb8aa3b26267820 */ /* 0x000fe20000400000 */
[----:B------:R2:W-:Y:S06]  /*1d20*/  MEMBAR.ALL.CTA ;  /* 0x0000000000007992 */ /* 0x0005ec0000008000 */
[----:B--2---:R-:W2:Y:S01]  /*1d30*/  FENCE.VIEW.ASYNC.S ;  /* 0x00000000000073c6 */ /* 0x004ea20000000000 */
[----:B0-----:R-:W-:Y:S01]  /*1d40*/  FMUL R35, R30, 1.4426950216293334961 ;  /* 0x3fb8aa3b1e237820 */ /* 0x001fe20000400000 */
[----:B------:R-:W-:Y:S01]  /*1d50*/  FMUL R25, R25, 1.4426950216293334961 ;  /* 0x3fb8aa3b19197820 */ /* 0x000fe20000400000 */
[----:B------:R0:W-:Y:S01]  /*1d60*/  MUFU.EX2 R92, R24 ;  /* 0x00000018005c7308 */ /* 0x0001e20000000800 */
[--C-:B------:R-:W-:Y:S01]  /*1d70*/  FADD R39, R39, -R41.reuse ;  /* 0x8000002927277221 */ /* 0x100fe20000000000 */
[----:B------:R-:W-:-:S03]  /*1d80*/  FADD R30, R50, -R41 ;  /* 0x80000029321e7221 */ /* 0x000fc60000000000 */
[----:B------:R-:W-:Y:S01]  /*1d90*/  FMUL R39, R39, 1.4426950216293334961 ;  /* 0x3fb8aa3b27277820 */ /* 0x000fe20000400000 */
[----:B0-----:R-:W-:Y:S02]  /*1da0*/  FADD R24, R90, -R55 ;  /* 0x800000375a187221 */ /* 0x001fe40000000000 */
[----:B------:R0:W-:Y:S08]  /*1db0*/  MUFU.EX2 R42, R38 ;  /* 0x00000026002a7308 */ /* 0x0001f00000000800 */
[----:B------:R3:W-:Y:S01]  /*1dc0*/  MUFU.EX2 R99, R25 ;  /* 0x0000001900637308 */ /* 0x0007e20000000800 */
[----:B0-----:R-:W-:Y:S01]  /*1dd0*/  FMUL R38, R30, 1.4426950216293334961 ;  /* 0x3fb8aa3b1e267820 */ /* 0x001fe20000400000 */
[----:B------:R-:W-:Y:S01]  /*1de0*/  FADD R30, R47, -R41 ;  /* 0x800000292f1e7221 */ /* 0x000fe20000000000 */
[----:B---3--:R-:W-:Y:S01]  /*1df0*/  FMUL R25, R24, 1.4426950216293334961 ;  /* 0x3fb8aa3b18197820 */ /* 0x008fe20000400000 */
[----:B------:R-:W-:-:S04]  /*1e00*/  FADD R24, R93, -R55 ;  /* 0x800000375d187221 */ /* 0x000fc80000000000 */
[----:B------:R0:W-:Y:S01]  /*1e10*/  MUFU.EX2 R46, R39 ;  /* 0x00000027002e7308 */ /* 0x0001e20000000800 */
[----:B------:R-:W-:Y:S01]  /*1e20*/  FMUL R27, R24, 1.4426950216293334961 ;  /* 0x3fb8aa3b181b7820 */ /* 0x000fe20000400000 */
[--C-:B------:R-:W-:Y:S01]  /*1e30*/  FADD R24, R102, -R55.reuse ;  /* 0x8000003766187221 */ /* 0x100fe20000000000 */
[----:B------:R-:W-:Y:S01]  /*1e40*/  FADD R98, R98, -R55 ;  /* 0x8000003762627221 */ /* 0x000fe20000000000 */
[----:B0-----:R-:W-:Y:S01]  /*1e50*/  FMUL R39, R30, 1.4426950216293334961 ;  /* 0x3fb8aa3b1e277820 */ /* 0x001fe20000400000 */
[----:B------:R-:W-:-:S03]  /*1e60*/  FADD R30, R51, -R41 ;  /* 0x80000029331e7221 */ /* 0x000fc60000000000 */
[----:B------:R0:W-:Y:S01]  /*1e70*/  MUFU.EX2 R93, R25 ;  /* 0x00000019005d7308 */ /* 0x0001e20000000800 */
[----:B------:R-:W-:Y:S01]  /*1e80*/  FMUL R117, R24, 1.4426950216293334961 ;  /* 0x3fb8aa3b18757820 */ /* 0x000fe20000400000 */
[----:B------:R-:W-:Y:S01]  /*1e90*/  FADD R28, R28, -R55 ;  /* 0x800000371c1c7221 */ /* 0x000fe20000000000 */
[----:B------:R-:W-:Y:S01]  /*1ea0*/  FMUL R52, R30, 1.4426950216293334961 ;  /* 0x3fb8aa3b1e347820 */ /* 0x000fe20000400000 */
[----:B------:R-:W-:Y:S01]  /*1eb0*/  FADD R30, R54, -R41 ;  /* 0x80000029361e7221 */ /* 0x000fe20000000000 */
[--C-:B------:R-:W-:Y:S01]  /*1ec0*/  FADD R29, R29, -R55.reuse ;  /* 0x800000371d1d7221 */ /* 0x100fe20000000000 */
[--C-:B------:R-:W-:Y:S01]  /*1ed0*/  FADD R32, R32, -R55.reuse ;  /* 0x8000003720207221 */ /* 0x100fe20000000000 */
[--C-:B------:R-:W-:Y:S01]  /*1ee0*/  FADD R33, R33, -R55.reuse ;  /* 0x8000003721217221 */ /* 0x100fe20000000000 */
[----:B0-----:R-:W-:Y:S01]  /*1ef0*/  FADD R25, -R55, R88 ;  /* 0x0000005837197221 */ /* 0x001fe20000000100 */
[--C-:B------:R-:W-:Y:S01]  /*1f00*/  FADD R36, R36, -R55.reuse ;  /* 0x8000003724247221 */ /* 0x100fe20000000000 */
[--C-:B------:R-:W-:Y:S01]  /*1f10*/  FADD R37, R37, -R55.reuse ;  /* 0x8000003725257221 */ /* 0x100fe20000000000 */
[--C-:B------:R-:W-:Y:S01]  /*1f20*/  FADD R26, R26, -R55.reuse ;  /* 0x800000371a1a7221 */ /* 0x100fe20000000000 */
[--C-:B------:R-:W-:Y:S01]  /*1f30*/  FADD R24, R104, -R55.reuse ;  /* 0x8000003768187221 */ /* 0x100fe20000000000 */
[----:B------:R-:W-:Y:S01]  /*1f40*/  FADD R100, R100, -R55 ;  /* 0x8000003764647221 */ /* 0x000fe20000000000 */
[----:B------:R-:W-:Y:S01]  /*1f50*/  FMUL R40, R40, 1.4426950216293334961 ;  /* 0x3fb8aa3b28287820 */ /* 0x000fe20000400000 */
        /* <DEDUP_REMOVED lines=12> */
[----:B------:R-:W0:Y:S08]  /*2020*/  MUFU.EX2 R97, R97 ;  /* 0x0000006100617308 */ /* 0x000e300000000800 */
[----:B------:R-:W3:Y:S08]  /*2030*/  MUFU.EX2 R121, R25 ;  /* 0x0000001900797308 */ /* 0x000ef00000000800 */
[----:B------:R-:W4:Y:S08]  /*2040*/  MUFU.EX2 R40, R40 ;  /* 0x0000002800287308 */ /* 0x000f300000000800 */
[----:B------:R-:W5:Y:S08]  /*2050*/  MUFU.EX2 R49, R49 ;  /* 0x0000003100317308 */ /* 0x000f700000000800 */
[----:B------:R-:W-:Y:S08]  /*2060*/  MUFU.EX2 R53, R53 ;  /* 0x0000003500357308 */ /* 0x000ff00000000800 */
[----:B------:R-:W-:Y:S08]  /*2070*/  MUFU.EX2 R91, R91 ;  /* 0x0000005b005b7308 */ /* 0x000ff00000000800 */
[----:B------:R-:W-:Y:S08]  /*2080*/  MUFU.EX2 R50, R35 ;  /* 0x0000002300327308 */ /* 0x000ff00000000800 */
[----:B------:R-:W-:Y:S08]  /*2090*/  MUFU.EX2 R47, R38 ;  /* 0x00000026002f7308 */ /* 0x000ff00000000800 */
[----:B------:R-:W-:Y:S08]  /*20a0*/  MUFU.EX2 R51, R39 ;  /* 0x0000002700337308 */ /* 0x000ff00000000800 */
[----:B------:R-:W-:Y:S08]  /*20b0*/  MUFU.EX2 R52, R52 ;  /* 0x0000003400347308 */ /* 0x000ff00000000800 */
[----:B------:R-:W-:Y:S08]  /*20c0*/  MUFU.EX2 R54, R31 ;  /* 0x0000001f00367308 */ /* 0x000ff00000000800 */
[----:B------:R-:W-:Y:S08]  /*20d0*/  MUFU.EX2 R95, R30 ;  /* 0x0000001e005f7308 */ /* 0x000ff00000000800 */
[----:B------:R-:W2:Y:S08]  /*20e0*/  MUFU.EX2 R12, R12 ;  /* 0x0000000c000c7308 */ /* 0x000eb00000000800 */
[----:B------:R-:W2:Y:S08]  /*20f0*/  MUFU.EX2 R101, R28 ;  /* 0x0000001c00657308 */ /* 0x000eb00000000800 */
[----:B------:R-:W-:Y:S08]  /*2100*/  MUFU.EX2 R103, R29 ;  /* 0x0000001d00677308 */ /* 0x000ff00000000800 */
[----:B------:R-:W2:Y:S08]  /*2110*/  MUFU.EX2 R106, R32 ;  /* 0x00000020006a7308 */ /* 0x000eb00000000800 */
[----:B------:R-:W-:Y:S08]  /*2120*/  MUFU.EX2 R108, R33 ;  /* 0x00000021006c7308 */ /* 0x000ff00000000800 */
[----:B------:R-:W2:Y:S08]  /*2130*/  MUFU.EX2 R115, R36 ;  /* 0x0000002400737308 */ /* 0x000eb00000000800 */
[----:B------:R-:W2:Y:S08]  /*2140*/  MUFU.EX2 R90, R37 ;  /* 0x00000025005a7308 */ /* 0x000eb00000000800 */
[----:B------:R5:W-:Y:S08]  /*2150*/  MUFU.EX2 R102, R27 ;  /* 0x0000001b00667308 */ /* 0x000bf00000000800 */
[----:B------:R-:W2:Y:S08]  /*2160*/  MUFU.EX2 R117, R117 ;  /* 0x0000007500757308 */ /* 0x000eb00000000800 */
[----:B------:R-:W-:Y:S08]  /*2170*/  MUFU.EX2 R104, R26 ;  /* 0x0000001a00687308 */ /* 0x000ff00000000800 */
[----:B------:R2:W2:Y:S08]  /*2180*/  MUFU.EX2 R119, R24 ;  /* 0x0000001800777308 */ /* 0x0004b00000000800 */
[----:B------:R-:W-:Y:S08]  /*2190*/  MUFU.EX2 R88, R88 ;  /* 0x0000005800587308 */ /* 0x000ff00000000800 */
[----:B-1----:R-:W1:Y:S01]  /*21a0*/  MUFU.EX2 R109, R100 ;  /* 0x00000064006d7308 */ /* 0x002e620000000800 */
[-C--:B0-----:R-:W-:Y:S01]  /*21b0*/  FMUL R58, R58, R97.reuse ;  /* 0x000000613a3a7220 */ /* 0x081fe20000400000 */
[-C--:B------:R-:W-:Y:S01]  /*21c0*/  FMUL R59, R59, R97.reuse ;  /* 0x000000613b3b7220 */ /* 0x080fe20000400000 */
[-C--:B------:R-:W-:Y:S01]  /*21d0*/  FMUL R62, R62, R97.reuse ;  /* 0x000000613e3e7220 */ /* 0x080fe20000400000 */
[----:B------:R-:W-:Y:S01]  /*21e0*/  FMUL R63, R63, R97 ;  /* 0x000000613f3f7220 */ /* 0x000fe20000400000 */
[-C--:B---3--:R-:W-:Y:S01]  /*21f0*/  FMUL R56, R56, R121.reuse ;  /* 0x0000007938387220 */ /* 0x088fe20000400000 */
[-C--:B------:R-:W-:Y:S01]  /*2200*/  FMUL R57, R57, R121.reuse ;  /* 0x0000007939397220 */ /* 0x080fe20000400000 */
[-C--:B------:R-:W-:Y:S01]  /*2210*/  FMUL R60, R60, R121.reuse ;  /* 0x000000793c3c7220 */ /* 0x080fe20000400000 */
[----:B------:R-:W-:Y:S01]  /*2220*/  FMUL R61, R61, R121 ;  /* 0x000000793d3d7220 */ /* 0x000fe20000400000 */
[----:B----4-:R-:W-:-:S02]  /*2230*/  F2FP.F16.F32.PACK_AB R25, R45, R40 ;  /* 0x000000282d19723e */ /* 0x010fc400000000ff */
[----:B-----5:R-:W-:Y:S02]  /*2240*/  F2FP.F16.F32.PACK_AB R27, R49, R44 ;  /* 0x0000002c311b723e */ /* 0x020fe400000000ff */
[----:B--2---:R-:W-:Y:S02]  /*2250*/  F2FP.F16.F32.PACK_AB R24, R99, R12 ;  /* 0x0000000c6318723e */ /* 0x004fe400000000ff */
[----:B------:R-:W-:Y:S02]  /*2260*/  F2FP.F16.F32.PACK_AB R26, R101, R92 ;  /* 0x0000005c651a723e */ /* 0x000fe400000000ff */
[----:B------:R-:W-:Y:S02]  /*2270*/  F2FP.F16.F32.PACK_AB R28, R106, R103 ;  /* 0x000000676a1c723e */ /* 0x000fe400000000ff */
[----:B------:R-:W-:Y:S02]  /*2280*/  F2FP.F16.F32.PACK_AB R29, R53, R48 ;  /* 0x00000030351d723e */ /* 0x000fe400000000ff */
[----:B------:R-:W-:-:S02]  /*2290*/  F2FP.F16.F32.PACK_AB R30, R115, R108 ;  /* 0x0000006c731e723e */ /* 0x000fc400000000ff */
[----:B------:R-:W-:Y:S02]  /*22a0*/  F2FP.F16.F32.PACK_AB R31, R91, R42 ;  /* 0x0000002a5b1f723e */ /* 0x000fe400000000ff */
[----:B------:R-:W-:Y:S02]  /*22b0*/  F2FP.F16.F32.PACK_AB R32, R93, R90 ;  /* 0x0000005a5d20723e */ /* 0x000fe400000000ff */
[----:B------:R-:W-:Y:S02]  /*22c0*/  F2FP.F16.F32.PACK_AB R33, R43, R46 ;  /* 0x0000002e2b21723e */ /* 0x000fe400000000ff */
[----:B------:R-:W-:Y:S02]  /*22d0*/  F2FP.F16.F32.PACK_AB R34, R117, R102 ;  /* 0x000000667522723e */ /* 0x000fe400000000ff */
[----:B------:R-:W-:Y:S02]  /*22e0*/  F2FP.F16.F32.PACK_AB R35, R47, R50 ;  /* 0x000000322f23723e */ /* 0x000fe400000000ff */
[----:B------:R-:W-:-:S02]  /*22f0*/  F2FP.F16.F32.PACK_AB R36, R119, R104 ;  /* 0x000000687724723e */ /* 0x000fc400000000ff */
[----:B------:R-:W-:Y:S02]  /*2300*/  F2FP.F16.F32.PACK_AB R37, R52, R51 ;  /* 0x000000333425723e */ /* 0x000fe400000000ff */
[----:B-1----:R-:W-:Y:S02]  /*2310*/  F2FP.F16.F32.PACK_AB R38, R109, R88 ;  /* 0x000000586d26723e */ /* 0x002fe400000000ff */
[----:B------:R-:W-:Y:S01]  /*2320*/  F2FP.F16.F32.PACK_AB R39, R95, R54 ;  /* 0x000000365f27723e */ /* 0x000fe200000000ff */
[----:B------:R-:W-:Y:S06]  /*2330*/  BAR.SYNC.DEFER_BLOCKING 0x0 ;  /* 0x0000000000007b1d */ /* 0x000fec0000010000 */
[----:B------:R-:W-:Y:S01]  /*2340*/  UMOV UR11, 0x40000040 ;  /* 0x40000040000b7882 */ /* 0x000fe20000000000 */
[----:B------:R-:W-:-:S06]  /*2350*/  WARPGROUP.ARRIVE ;  /* 0x00000000000079c5 */ /* 0x000fcc0000000000 */
[----:B------:R-:W-:Y:S01]  /*2360*/  HGMMA.64x16x16.F32 R56, R24, gdesc[UR8], R56 ;  /* 0x0020000818387df0 */ /* 0x000fe20008700838 */
[----:B------:R-:W-:Y:S01]  /*2370*/  FADD R99, R12, R99 ;  /* 0x000000630c637221 */ /* 0x000fe20000000000 */
[----:B------:R-:W-:-:S03]  /*2380*/  FADD R45, R40, R45 ;  /* 0x0000002d282d7221 */ /* 0x000fc60000000000 */
[----:B------:R-:W-:Y:S01]  /*2390*/  FADD R92, R92, R99 ;  /* 0x000000635c5c7221 */ /* 0x000fe20000000000 */
[----:B------:R-:W-:-:S03]  /*23a0*/  FADD R44, R44, R45 ;  /* 0x0000002d2c2c7221 */ /* 0x000fc60000000000 */
[----:B------:R-:W-:Y:S01]  /*23b0*/  FADD R92, R101, R92 ;  /* 0x0000005c655c7221 */ /* 0x000fe20000000000 */
[----:B------:R-:W-:-:S03]  /*23c0*/  FADD R49, R49, R44 ;  /* 0x0000002c31317221 */ /* 0x000fc60000000000 */
[----:B------:R-:W-:Y:S01]  /*23d0*/  FADD R103, R103, R92 ;  /* 0x0000005c67677221 */ /* 0x000fe20000000000 */
[----:B------:R-:W-:Y:S01]  /*23e0*/  FADD R48, R48, R49 ;  /* 0x0000003130307221 */ /* 0x000fe20000000000 */
[----:B------:R-:W-:Y:S02]  /*23f0*/  HGMMA.64x16x16.F32 R56, R28, gdesc[UR16], R56 ;  /* 0x002000101c387df0 */ /* 0x000fe40008700838 */
[----:B------:R-:W-:Y:S01]  /*2400*/  FADD R103, R106, R103 ;  /* 0x000000676a677221 */ /* 0x000fe20000000000 */
[----:B------:R-:W-:-:S03]  /*2410*/  FADD R53, R53, R48 ;  /* 0x0000003035357221 */ /* 0x000fc60000000000 */
        /* <DEDUP_REMOVED lines=13> */
[----:B------:R-:W-:Y:S01]  /*24f0*/  HGMMA.64x16x16.F32 R56, R32, gdesc[UR20], R56 ;  /* 0x0020001420387df0 */ /* 0x000fe20008700838 */
[----:B------:R-:W-:Y:S02]  /*2500*/  FADD R51, R51, R50 ;  /* 0x0000003233337221 */ /* 0x000fe40000000000 */
[----:B------:R-:W-:Y:S02]  /*2510*/  FADD R119, R119, R104 ;  /* 0x0000006877777221 */ /* 0x000fe40000000000 */
[----:B------:R-:W-:Y:S02]  /*2520*/  FADD R51, R52, R51 ;  /* 0x0000003334337221 */ /* 0x000fe40000000000 */
[----:B------:R-:W-:Y:S02]  /*2530*/  FADD R88, R88, R119 ;  /* 0x0000007758587221 */ /* 0x000fe40000000000 */
[----:B------:R-:W-:-:S02]  /*2540*/  FADD R54, R54, R51 ;  /* 0x0000003336367221 */ /* 0x000fc40000000000 */
[----:B------:R-:W-:Y:S02]  /*2550*/  FADD R88, R109, R88 ;  /* 0x000000586d587221 */ /* 0x000fe40000000000 */
[----:B------:R-:W-:-:S03]  /*2560*/  FADD R54, R95, R54 ;  /* 0x000000365f367221 */ /* 0x000fc60000000000 */
[----:B------:R-:W0:Y:S04]  /*2570*/  SHFL.BFLY PT, R43, R88, 0x2, 0x1f ;  /* 0x0c401f00582b7f89 */ /* 0x000e2800000e0000 */
[----:B------:R-:W1:Y:S01]  /*2580*/  SHFL.BFLY PT, R45, R54, 0x2, 0x1f ;  /* 0x0c401f00362d7f89 */ /* 0x000e6200000e0000 */
[----:B------:R-:W-:Y:S01]  /*2590*/  UIADD3 UR4, UP0, UR4, 0x40, URZ ;  /* 0x0000004004047890 */ /* 0x000fe2000ff1e03f */
[----:B------:R-:W-:Y:S01]  /*25a0*/  HGMMA.64x16x16.F32 R56, R36, gdesc[UR24], R56, gsb0 ;  /* 0x0020001824387df0 */ /* 0x000fe20008000838 */
[----:B0-----:R-:W-:Y:S01]  /*25b0*/  FADD R43, R88, R43 ;  /* 0x0000002b582b7221 */ /* 0x001fe20000000000 */
[----:B-1----:R-:W-:Y:S01]  /*25c0*/  FADD R45, R54, R45 ;  /* 0x0000002d362d7221 */ /* 0x002fe20000000000 */
[----:B------:R-:W-:-:S03]  /*25d0*/  UIADD3.X UR5, URZ, UR5, URZ, UP0, !UPT ;  /* 0x000000053f057290 */ /* 0x000fc600087fe43f */
[----:B------:R-:W0:Y:S04]  /*25e0*/  SHFL.BFLY PT, R12, R43, 0x1, 0x1f ;  /* 0x0c201f002b0c7f89 */ /* 0x000e2800000e0000 */
[----:B------:R-:W1:Y:S01]  /*25f0*/  SHFL.BFLY PT, R40, R45, 0x1, 0x1f ;  /* 0x0c201f002d287f89 */ /* 0x000e6200000e0000 */
[----:B------:R-:W-:Y:S01]  /*2600*/  IMAD.U32 R42, RZ, RZ, UR5 ;  /* 0x00000005ff2a7e24 */ /* 0x000fe2000f8e00ff */
[----:B------:R-:W-:-:S04]  /*2610*/  ISETP.LE.U32.AND P0, PT, R83, UR4, PT ;  /* 0x0000000453007c0c */ /* 0x000fc8000bf03070 */
[----:B------:R-:W-:Y:S01]  /*2620*/  ISETP.GE.U32.AND.EX P0, PT, R42, RZ, PT, P0 ;  /* 0x000000ff2a00720c */ /* 0x000fe20003f06100 */
[----:B------:R-:W-:Y:S02]  /*2630*/  IMAD R85, R13, 0x40, R85 ;  /* 0x000000400d557824 */ /* 0x000fe400078e0255 */
[----:B------:R-:W-:Y:S02]  /*2640*/  IMAD R87, R11, 0x40, R87 ;  /* 0x000000400b577824 */ /* 0x000fe400078e0257 */
[----:B------:R-:W-:Y:S02]  /*2650*/  IMAD.MOV.U32 R88, RZ, RZ, R55 ;  /* 0x000000ffff587224 */ /* 0x000fe400078e0037 */
[----:B0-----:R-:W-:Y:S01]  /*2660*/  FADD R12, R43, R12 ;  /* 0x0000000c2b0c7221 */ /* 0x001fe20000000000 */
[----:B-1----:R-:W-:-:S03]  /*2670*/  FADD R40, R45, R40 ;  /* 0x000000282d287221 */ /* 0x002fc60000000000 */
[----:B------:R-:W-:Y:S01]  /*2680*/  FFMA R86, R121, R86, R12 ;  /* 0x0000005679567223 */ /* 0x000fe2000000000c */
[----:B------:R-:W-:Y:S02]  /*2690*/  IMAD.MOV.U32 R12, RZ, RZ, R41 ;  /* 0x000000ffff0c7224 */ /* 0x000fe400078e0029 */
[----:B------:R-:W-:Y:S01]  /*26a0*/  FFMA R84, R97, R84, R40 ;  /* 0x0000005461547223 */ /* 0x000fe20000000028 */
[----:B------:R-:W-:Y:S02]  /*26b0*/  WARPGROUP.DEPBAR.LE gsb0, 0x0 ;  /* 0x00008000000079c5 */ /* 0x000fe40000010000 */
[----:B------:R-:W-:Y:S05]  /*26c0*/  @!P0 BRA `(.L_x_1) ;  /* 0xffffffe400308947 */ /* 0x000fea000383ffff */
.L_x_0:
[----:B------:R-:W-:Y:S01]  /*26d0*/  FMUL R2, R63, 0.25 ;  /* 0x3e8000003f027820 */ /* 0x000fe20000400000 */
[----:B0-----:R-:W-:Y:S01]  /*26e0*/  FMUL R3, R62, 0.25 ;  /* 0x3e8000003e037820 */ /* 0x001fe20000400000 */
[----:B------:R-:W-:Y:S01]  /*26f0*/  FSETP.GT.AND P0, PT, |R84|, 8.50705917302346158658e+37, PT ;  /* 0x7e8000005400780b */ /* 0x000fe20003f04200 */
[----:B------:R-:W-:Y:S01]  /*2700*/  FMUL R4, R59, 0.25 ;  /* 0x3e8000003b047820 */ /* 0x000fe20000400000 */
[----:B------:R-:W-:Y:S01]  /*2710*/  FSETP.GT.AND P1, PT, |R86|, 8.50705917302346158658e+37, PT ;  /* 0x7e8000005600780b */ /* 0x000fe20003f24200 */
[----:B------:R-:W-:Y:S01]  /*2720*/  FMUL R5, R56, 0.25 ;  /* 0x3e80000038057820 */ /* 0x000fe20000400000 */
[----:B------:R-:W-:Y:S01]  /*2730*/  FSEL R12, R2, R63, P0 ;  /* 0x0000003f020c7208 */ /* 0x000fe20000000000 */
[----:B------:R-:W-:Y:S01]  /*2740*/  FMUL R2, R61, 0.25 ;  /* 0x3e8000003d027820 */ /* 0x000fe20000400000 */
[----:B------:R-:W-:Y:S01]  /*2750*/  FSEL R62, R3, R62, P0 ;  /* 0x0000003e033e7208 */ /* 0x000fe20000000000 */
[----:B------:R-:W-:Y:S01]  /*2760*/  FMUL R3, R58, 0.25 ;  /* 0x3e8000003a037820 */ /* 0x000fe20000400000 */
[----:B------:R-:W-:Y:S01]  /*2770*/  LOP3.LUT R6, R79, 0x7, RZ, 0xc0, !PT ;  /* 0x000000074f067812 */ /* 0x000fe200078ec0ff */
[----:B------:R-:W-:Y:S01]  /*2780*/  BAR.SYNC.DEFER_BLOCKING 0x0 ;  /* 0x0000000000007b1d */ /* 0x000fe20000010000 */
[----:B------:R-:W-:Y:S01]  /*2790*/  FSEL R14, R2, R61, P1 ;  /* 0x0000003d020e7208 */ /* 0x000fe20000800000 */
[----:B------:R-:W-:Y:S01]  /*27a0*/  FMUL R2, R57, 0.25 ;  /* 0x3e80000039027820 */ /* 0x000fe20000400000 */
[----:B------:R-:W-:Y:S01]  /*27b0*/  FSEL R58, R3, R58, P0 ;  /* 0x0000003a033a7208 */ /* 0x000fe20000000000 */
[----:B------:R-:W-:Y:S01]  /*27c0*/  FMUL R3, R60, 0.25 ;  /* 0x3e8000003c037820 */ /* 0x000fe20000400000 */
[----:B------:R-:W-:-:S03]  /*27d0*/  FSETP.GEU.AND P2, PT, R86, 1.175494350822287508e-38, PT ;  /* 0x008000005600780b */ /* 0x000fc60003f4e000 */
[----:B------:R-:W0:Y:S01]  /*27e0*/  LDC.64 R26, c[0x0][0x228] ;  /* 0x00008a00ff1a7b82 */ /* 0x000e220000000a00 */
[----:B------:R-:W-:Y:S01]  /*27f0*/  FSEL R18, R2, R57, P1 ;  /* 0x0000003902127208 */ /* 0x000fe20000800000 */
[----:B------:R-:W-:Y:S01]  /*2800*/  FMUL R2, R86, 8388608 ;  /* 0x4b00000056027820 */ /* 0x000fe20000400000 */
[----:B------:R-:W-:Y:S01]  /*2810*/  FSEL R60, R3, R60, P1 ;  /* 0x0000003c033c7208 */ /* 0x000fe20000800000 */
[C---:B------:R-:W-:Y:S01]  /*2820*/  FMUL R3, R84.reuse, 8388608 ;  /* 0x4b00000054037820 */ /* 0x040fe20000400000 */
[----:B------:R-:W-:Y:S01]  /*2830*/  FSETP.GEU.AND P3, PT, R84, 1.175494350822287508e-38, PT ;  /* 0x008000005400780b */ /* 0x000fe20003f6e000 */
[----:B------:R-:W-:Y:S01]  /*2840*/  ULDC.64 UR4, c[0x0][0x270] ;  /* 0x00009c0000047ab9 */ /* 0x000fe20000000a00 */
[----:B------:R-:W-:Y:S01]  /*2850*/  FSEL R16, R4, R59, P0 ;  /* 0x0000003b04107208 */ /* 0x000fe20000000000 */
[----:B------:R-:W-:Y:S01]  /*2860*/  IMAD.SHL.U32 R4, R79, 0x4, RZ ;  /* 0x000000044f047824 */ /* 0x000fe200078e00ff */
[----:B------:R-:W-:Y:S01]  /*2870*/  LEA R7, R6, UR6, 0x4 ;  /* 0x0000000606077c11 */ /* 0x000fe2000f8e20ff */
[----:B------:R-:W-:Y:S01]  /*2880*/  UIMAD UR4, UR7, UR4, URZ ;  /* 0x00000004070472a4 */ /* 0x000fe2000f8e023f */
[----:B------:R-:W-:-:S02]  /*2890*/  FSEL R23, R2, R86, !P2 ;  /* 0x0000005602177208 */ /* 0x000fc40005000000 */
[----:B------:R-:W-:Y:S01]  /*28a0*/  FSEL R28, R3, R84, !P3 ;  /* 0x00000054031c7208 */ /* 0x000fe20005800000 */
[----:B------:R-:W-:Y:S01]  /*28b0*/  IMAD R9, R6, -0x8, R7 ;  /* 0xfffffff806097824 */ /* 0x000fe200078e0207 */
[----:B------:R-:W-:Y:S01]  /*28c0*/  LOP3.LUT R4, R4, 0xc0, RZ, 0xc0, !PT ;  /* 0x000000c004047812 */ /* 0x000fe200078ec0ff */
[----:B------:R-:W-:Y:S01]  /*28d0*/  VIADD R2, R23, 0xc0cafb0d ;  /* 0xc0cafb0d17027836 */ /* 0x000fe20000000000 */
[----:B------:R-:W-:Y:S01]  /*28e0*/  LOP3.LUT R10, R79, 0x8, RZ, 0xc0, !PT ;  /* 0x000000084f0a7812 */ /* 0x000fe200078ec0ff */
[----:B------:R-:W-:Y:S01]  /*28f0*/  VIADD R6, R28, 0xc0cafb0d ;  /* 0xc0cafb0d1c067836 */ /* 0x000fe20000000000 */
[----:B------:R-:W-:Y:S01]  /*2900*/  FSEL R3, RZ, -23, P2 ;  /* 0xc1b80000ff037808 */ /* 0x000fe20001000000 */
[----:B------:R-:W-:Y:S01]  /*2910*/  IMAD.IADD R11, R4, 0x1, R9 ;  /* 0x00000001040b7824 */ /* 0x000fe200078e0209 */
[----:B------:R-:W-:Y:S01]  /*2920*/  LOP3.LUT R4, R2, 0xff800000, RZ, 0xc0, !PT ;  /* 0xff80000002047812 */ /* 0x000fe200078ec0ff */
[----:B------:R-:W-:Y:S01]  /*2930*/  IMAD R20, R10, 0x80, R7 ;  /* 0x000000800a147824 */ /* 0x000fe200078e0207 */
[----:B------:R-:W-:Y:S01]  /*2940*/  LOP3.LUT R9, R6, 0xff800000, RZ, 0xc0, !PT ;  /* 0xff80000006097812 */ /* 0x000fe200078ec0ff */
[----:B------:R-:W-:Y:S01]  /*2950*/  USHF.L.U32 UR8, UR4, 0x1, URZ ;  /* 0x0000000104087899 */ /* 0x000fe2000800063f */
[----:B------:R-:W-:-:S02]  /*2960*/  FSEL R7, RZ, -23, P3 ;  /* 0xc1b80000ff077808 */ /* 0x000fc40001800000 */
[-C--:B------:R-:W-:Y:S02]  /*2970*/  I2FP.F32.S32 R6, R4.reuse ;  /* 0x0000000400067245 */ /* 0x080fe40000201400 */
[----:B------:R-:W-:Y:S01]  /*2980*/  I2FP.F32.S32 R8, R9 ;  /* 0x0000000900087245 */ /* 0x000fe20000201400 */
[----:B------:R-:W-:Y:S01]  /*2990*/  IMAD.IADD R9, R28, 0x1, -R9 ;  /* 0x000000011c097824 */ /* 0x000fe200078e0a09 */
[----:B------:R-:W-:Y:S01]  /*29a0*/  IADD3 R4, R23, -R4, RZ ;  /* 0x8000000417047210 */ /* 0x000fe20007ffe0ff */
[----:B------:R-:W-:Y:S01]  /*29b0*/  FFMA.FTZ R3, R6, 1.1920928955078125e-07, R3 ;  /* 0x3400000006037823 */ /* 0x000fe20000010003 */
[C---:B------:R-:W-:Y:S01]  /*29c0*/  FSETP.GEU.AND P5, PT, |R86|.reuse, 1.175494350822287508e-38, PT ;  /* 0x008000005600780b */ /* 0x040fe20003fae200 */
[----:B------:R-:W-:Y:S01]  /*29d0*/  IMAD.MOV.U32 R6, RZ, RZ, 0x3dc6b27f ;  /* 0x3dc6b27fff067424 */ /* 0x000fe200078e00ff */
[----:B------:R-:W-:Y:S01]  /*29e0*/  FSEL R56, R5, R56, P1 ;  /* 0x0000003805387208 */ /* 0x000fe20000800000 */
[----:B------:R-:W-:Y:S01]  /*29f0*/  @P1 FMUL R86, R86, 0.25 ;  /* 0x3e80000056561820 */ /* 0x000fe20000400000 */
[C---:B------:R-:W-:Y:S01]  /*2a00*/  FSETP.GEU.AND P4, PT, |R84|.reuse, 1.175494350822287508e-38, PT ;  /* 0x008000005400780b */ /* 0x040fe20003f8e200 */
[----:B------:R-:W-:Y:S01]  /*2a10*/  @P0 FMUL R84, R84, 0.25 ;  /* 0x3e80000054540820 */ /* 0x000fe20000400000 */
[----:B------:R-:W-:-:S02]  /*2a20*/  LOP3.LUT R5, R79, 0x70, RZ, 0xc0, !PT ;  /* 0x000000704f057812 */ /* 0x000fc400078ec0ff */
[----:B------:R-:W-:Y:S01]  /*2a30*/  LEA.HI R2, R10, R11, RZ, 0x1f ;  /* 0x0000000b0a027211 */ /* 0x000fe200078ff8ff */
[----:B------:R-:W-:Y:S01]  /*2a40*/  FFMA.FTZ R10, R8, 1.1920928955078125e-07, R7 ;  /* 0x34000000080a7823 */ /* 0x000fe20000010007 */
[----:B------:R-:W-:Y:S01]  /*2a50*/  FADD R8, R4, -1 ;  /* 0xbf80000004087421 */ /* 0x000fe20000000000 */
[----:B------:R-:W-:Y:S02]  /*2a60*/  IMAD R20, R5, 0x8, R20 ;  /* 0x0000000805147824 */ /* 0x000fe400078e0214 */
[----:B------:R-:W-:Y:S01]  /*2a70*/  FADD R11, R9, -1 ;  /* 0xbf800000090b7421 */ /* 0x000fe20000000000 */
[----:B------:R-:W-:Y:S01]  /*2a80*/  @!P5 FMUL R86, R86, 16777216 ;  /* 0x4b8000005656d820 */ /* 0x000fe20000400000 */
[-C--:B------:R-:W-:Y:S01]  /*2a90*/  FFMA.FTZ R5, R8, R6.reuse, -0.16845393180847167969 ;  /* 0xbe2c7f3008057423 */ /* 0x080fe20000010006 */
[----:B------:R-:W-:Y:S01]  /*2aa0*/  @!P5 FMUL R14, R14, 16777216 ;  /* 0x4b8000000e0ed820 */ /* 0x000fe20000400000 */
[C---:B------:R-:W-:Y:S01]  /*2ab0*/  FFMA.FTZ R4, R11.reuse, R6, -0.16845393180847167969 ;  /* 0xbe2c7f300b047423 */ /* 0x040fe20000010006 */
[----:B------:R-:W-:Y:S01]  /*2ac0*/  @!P4 FMUL R84, R84, 16777216 ;  /* 0x4b8000005454c820 */ /* 0x000fe20000400000 */
[----:B------:R-:W-:Y:S01]  /*2ad0*/  FFMA.FTZ R5, R8, R5, 0.1716887056827545166 ;  /* 0x3e2fcf2a08057423 */ /* 0x000fe20000010005 */
[----:B------:R-:W1:Y:S01]  /*2ae0*/  MUFU.RCP R13, R86 ;  /* 0x00000056000d7308 */ /* 0x000e620000001000 */
[C---:B------:R-:W-:Y:S01]  /*2af0*/  FFMA.FTZ R4, R11.reuse, R4, 0.1716887056827545166 ;  /* 0x3e2fcf2a0b047423 */ /* 0x040fe20000010004 */
[----:B------:R-:W-:Y:S01]  /*2b00*/  @!P5 FMUL R60, R60, 16777216 ;  /* 0x4b8000003c3cd820 */ /* 0x000fe20000400000 */
[----:B------:R-:W-:Y:S01]  /*2b10*/  FFMA.FTZ R5, R8, R5, -0.17900948226451873779 ;  /* 0xbe374e4308057423 */ /* 0x000fe20000010005 */
[----:B------:R-:W-:Y:S01]  /*2b20*/  @!P5 FMUL R18, R18, 16777216 ;  /* 0x4b8000001212d820 */ /* 0x000fe20000400000 */
[C---:B------:R-:W-:Y:S01]  /*2b30*/  FFMA.FTZ R4, R11.reuse, R4, -0.17900948226451873779 ;  /* 0xbe374e430b047423 */ /* 0x040fe20000010004 */
[----:B------:R-:W-:Y:S01]  /*2b40*/  @!P5 FMUL R56, R56, 16777216 ;  /* 0x4b8000003838d820 */ /* 0x000fe20000400000 */
[----:B------:R-:W-:Y:S01]  /*2b50*/  FFMA.FTZ R5, R8, R5, 0.20512372255325317383 ;  /* 0x3e520bf408057423 */ /* 0x000fe20000010005 */
[----:B------:R-:W2:Y:S01]  /*2b60*/  MUFU.RCP R7, R84 ;  /* 0x0000005400077308 */ /* 0x000ea20000001000 */
[C---:B------:R-:W-:Y:S01]  /*2b70*/  FFMA.FTZ R4, R11.reuse, R4, 0.20512372255325317383 ;  /* 0x3e520bf40b047423 */ /* 0x040fe20000010004 */
[----:B------:R-:W-:Y:S01]  /*2b80*/  @!P4 FMUL R12, R12, 16777216 ;  /* 0x4b8000000c0cc820 */ /* 0x000fe20000400000 */
[----:B------:R-:W-:Y:S01]  /*2b90*/  FFMA.FTZ R5, R8, R5, -0.24046532809734344482 ;  /* 0xbe763c8b08057423 */ /* 0x000fe20000010005 */
[----:B------:R-:W-:Y:S01]  /*2ba0*/  @!P4 FMUL R62, R62, 16777216 ;  /* 0x4b8000003e3ec820 */ /* 0x000fe20000400000 */
[----:B------:R-:W-:Y:S01]  /*2bb0*/  @!P4 FMUL R16, R16, 16777216 ;  /* 0x4b8000001010c820 */ /* 0x000fe20000400000 */
[----:B------:R-:W-:Y:S01]  /*2bc0*/  @!P4 FMUL R58, R58, 16777216 ;  /* 0x4b8000003a3ac820 */ /* 0x000fe20000400000 */
[C---:B------:R-:W-:Y:S01]  /*2bd0*/  FFMA.FTZ R5, R8.reuse, R5, 0.28857114911079406738 ;  /* 0x3e93bf9908057423 */ /* 0x040fe20000010005 */
[----:B------:R-:W-:Y:S01]  /*2be0*/  FFMA.FTZ R4, R11, R4, -0.24046532809734344482 ;  /* 0xbe763c8b0b047423 */ /* 0x000fe20000010004 */
[C---:B-1----:R-:W-:Y:S01]  /*2bf0*/  FMUL R14, R13.reuse, R14 ;  /* 0x0000000e0d0e7220 */ /* 0x042fe20000400000 */
[C---:B------:R-:W-:Y:S01]  /*2c00*/  FMUL R60, R13.reuse, R60 ;  /* 0x0000003c0d3c7220 */ /* 0x040fe20000400000 */
[C---:B------:R-:W-:Y:S01]  /*2c10*/  FFMA.FTZ R5, R8.reuse, R5, -0.36067417263984680176 ;  /* 0xbeb8aa4908057423 */ /* 0x040fe20000010005 */
[C---:B------:R-:W-:Y:S01]  /*2c20*/  FMUL R15, R13.reuse, R18 ;  /* 0x000000120d0f7220 */ /* 0x040fe20000400000 */
[----:B------:R-:W-:Y:S01]  /*2c30*/  FMUL R17, R13, R56 ;  /* 0x000000380d117220 */ /* 0x000fe20000400000 */
[----:B------:R-:W-:Y:S01]  /*2c40*/  FFMA.FTZ R6, R11, R4, 0.28857114911079406738 ;  /* 0x3e93bf990b067423 */ /* 0x000fe20000010004 */
[----:B------:R-:W1:Y:S01]  /*2c50*/  LDC R18, c[0x0][0x278] ;  /* 0x00009e00ff127b82 */ /* 0x000e620000000800 */
[----:B------:R-:W-:Y:S01]  /*2c60*/  ISETP.GE.U32.AND P1, PT, R23, 0x7f800000, PT ;  /* 0x7f8000001700780c */ /* 0x000fe20003f26070 */
[C---:B--2---:R-:W-:Y:S01]  /*2c70*/  FMUL R13, R7.reuse, R12 ;  /* 0x0000000c070d7220 */ /* 0x044fe20000400000 */
[C---:B------:R-:W-:Y:S01]  /*2c80*/  FMUL R62, R7.reuse, R62 ;  /* 0x0000003e073e7220 */ /* 0x040fe20000400000 */
[C---:B------:R-:W-:Y:S01]  /*2c90*/  FMUL R16, R7.reuse, R16 ;  /* 0x0000001007107220 */ /* 0x040fe20000400000 */
[----:B------:R-:W-:Y:S01]  /*2ca0*/  FMUL R9, R7, R58 ;  /* 0x0000003a07097220 */ /* 0x000fe20000400000 */
[----:B------:R-:W-:Y:S01]  /*2cb0*/  FFMA.FTZ R7, R8, R5, 0.48089820146560668945 ;  /* 0x3ef6384a08077423 */ /* 0x000fe20000010005 */
[----:B------:R-:W-:Y:S01]  /*2cc0*/  FFMA.FTZ R12, R11, R6, -0.36067417263984680176 ;  /* 0xbeb8aa490b0c7423 */ /* 0x000fe20000010006 */
[----:B------:R-:W-:-:S02]  /*2cd0*/  F2FP.F16.F32.PACK_AB R4, R60, R17 ;  /* 0x000000113c04723e */ /* 0x000fc400000000ff */
[----:B------:R-:W-:Y:S01]  /*2ce0*/  FFMA.FTZ R7, R8, R7, -0.72134751081466674805 ;  /* 0xbf38aa3b08077423 */ /* 0x000fe20000010007 */
[----:B------:R-:W-:Y:S01]  /*2cf0*/  F2FP.F16.F32.PACK_AB R6, R62, R9 ;  /* 0x000000093e06723e */ /* 0x000fe200000000ff */
[----:B------:R-:W-:Y:S01]  /*2d00*/  FFMA.FTZ R12, R11, R12, 0.48089820146560668945 ;  /* 0x3ef6384a0b0c7423 */ /* 0x000fe2000001000c */
[----:B------:R-:W-:Y:S01]  /*2d10*/  F2FP.F16.F32.PACK_AB R5, R14, R15 ;  /* 0x0000000f0e05723e */ /* 0x000fe200000000ff */
[C---:B------:R-:W-:Y:S01]  /*2d20*/  FMUL R9, R8.reuse, R7 ;  /* 0x0000000708097220 */ /* 0x040fe20000400000 */
[----:B------:R-:W-:Y:S01]  /*2d30*/  F2FP.F16.F32.PACK_AB R7, R13, R16 ;  /* 0x000000100d07723e */ /* 0x000fe200000000ff */
[----:B------:R-:W-:Y:S01]  /*2d40*/  FFMA.FTZ R12, R11, R12, -0.72134751081466674805 ;  /* 0xbf38aa3b0b0c7423 */ /* 0x000fe2000001000c */
[----:B------:R-:W-:Y:S01]  /*2d50*/  SHF.R.U32.HI R14, RZ, 0x6, R79 ;  /* 0x00000006ff0e7819 */ /* 0x000fe2000001164f */
[----:B------:R-:W-:Y:S01]  /*2d60*/  FMUL R9, R8, R9 ;  /* 0x0000000908097220 */ /* 0x000fe20000400000 */
[----:B------:R-:W-:Y:S01]  /*2d70*/  ISETP.GE.U32.AND P2, PT, R28, 0x7f800000, PT ;  /* 0x7f8000001c00780c */ /* 0x000fe20003f46070 */
[----:B------:R-:W-:Y:S01]  /*2d80*/  STSM.16.M88.4 [R20], R4 ;  /* 0x0000000414007844 */ /* 0x000fe20000000200 */
[----:B------:R-:W-:Y:S01]  /*2d90*/  SGXT.U32 R13, R14, 0x1 ;  /* 0x000000010e0d781a */ /* 0x000fe20000000000 */
[----:B------:R-:W-:Y:S01]  /*2da0*/  FFMA.FTZ R8, R8, 1.4426950216293334961, R9 ;  /* 0x3fb8aa3b08087823 */ /* 0x000fe20000010009 */
[----:B------:R-:W-:-:S02]  /*2db0*/  IMAD.SHL.U32 R9, R79, 0x10, RZ ;  /* 0x000000104f097824 */ /* 0x000fc400078e00ff */
[----:B------:R-:W-:Y:S01]  /*2dc0*/  FMUL R12, R11, R12 ;  /* 0x0000000c0b0c7220 */ /* 0x000fe20000400000 */
[----:B------:R-:W-:Y:S01]  /*2dd0*/  BAR.SYNC.DEFER_BLOCKING 0x0 ;  /* 0x0000000000007b1d */ /* 0x000fe20000010000 */
[----:B-1----:R-:W-:Y:S02]  /*2de0*/  IMAD R13, R13, R18, RZ ;  /* 0x000000120d0d7224 */ /* 0x002fe400078e02ff */
[----:B------:R-:W-:Y:S01]  /*2df0*/  FADD R3, R3, R8 ;  /* 0x0000000803037221 */ /* 0x000fe20000000000 */
[----:B------:R-:W-:Y:S01]  /*2e00*/  LOP3.LUT R9, R9, 0x7f0, RZ, 0xc0, !PT ;  /* 0x000007f009097812 */ /* 0x000fe200078ec0ff */
[----:B------:R-:W-:Y:S01]  /*2e10*/  FMUL R12, R11, R12 ;  /* 0x0000000c0b0c7220 */ /* 0x000fe20000400000 */
[----:B------:R-:W-:Y:S01]  /*2e20*/  IMAD R15, R18, 0x2, R13 ;  /* 0x00000002120f7824 */ /* 0x000fe200078e020d */
[----:B------:R-:W-:Y:S01]  /*2e30*/  FSETP.NEU.AND P0, PT, R23, RZ, PT ;  /* 0x000000ff1700720b */ /* 0x000fe20003f0d000 */
[----:B------:R-:W-:Y:S02]  /*2e40*/  IMAD R8, R0, UR5, RZ ;  /* 0x0000000500087c24 */ /* 0x000fe4000f8e02ff */
[----:B------:R-:W-:Y:S01]  /*2e50*/  FFMA.FTZ R11, R11, 1.4426950216293334961, R12 ;  /* 0x3fb8aa3b0b0b7823 */ /* 0x000fe2000001000c */
[----:B------:R-:W-:Y:S01]  /*2e60*/  IMAD R17, R18, 0x2, R15 ;  /* 0x0000000212117824 */ /* 0x000fe200078e020f */
[----:B------:R-:W-:-:S02]  /*2e70*/  UIMAD.WIDE UR4, UR4, 0x2, URZ ;  /* 0x00000002040478a5 */ /* 0x000fc4000f8e023f */
[----:B------:R-:W-:Y:S01]  /*2e80*/  FADD R24, R10, R11 ;  /* 0x0000000b0a187221 */ /* 0x000fe20000000000 */
[C---:B------:R-:W-:Y:S02]  /*2e90*/  IMAD R19, R18.reuse, 0x2, R17 ;  /* 0x0000000212137824 */ /* 0x040fe400078e0211 */
[----:B------:R-:W-:Y:S02]  /*2ea0*/  @P1 IMAD.MOV.U32 R10, RZ, RZ, 0x7f800000 ;  /* 0x7f800000ff0a1424 */ /* 0x000fe400078e00ff */
[C---:B------:R-:W-:Y:S01]  /*2eb0*/  IMAD R21, R18.reuse, 0x2, R19 ;  /* 0x0000000212157824 */ /* 0x040fe200078e0213 */
[----:B------:R-:W-:Y:S01]  /*2ec0*/  ULDC UR4, c[0x0][0x27c] ;  /* 0x00009f0000047ab9 */ /* 0x000fe20000000800 */
[----:B------:R-:W-:Y:S02]  /*2ed0*/  @P2 IMAD.MOV.U32 R11, RZ, RZ, 0x7f800000 ;  /* 0x7f800000ff0b2424 */ /* 0x000fe400078e00ff */
[----:B------:R-:W-:Y:S01]  /*2ee0*/  @P1 FFMA.FTZ R3, R23, R10, +INF ;  /* 0x7f80000017031423 */ /* 0x000fe2000001000a */
[----:B------:R-:W-:Y:S01]  /*2ef0*/  IMAD R23, R18, 0x2, R21 ;  /* 0x0000000212177824 */ /* 0x000fe200078e0215 */
[C---:B------:R-:W-:Y:S01]  /*2f00*/  FSETP.NEU.AND P1, PT, R28.reuse, RZ, PT ;  /* 0x000000ff1c00720b */ /* 0x040fe20003f2d000 */
[----:B------:R-:W-:Y:S01]  /*2f10*/  @P2 FFMA.FTZ R24, R28, R11, +INF ;  /* 0x7f8000001c182423 */ /* 0x000fe2000001000b */
[----:B------:R1:W2:Y:S01]  /*2f20*/  LDS.128 R4, [R9+UR6] ;  /* 0x0000000609047984 */ /* 0x0002a20008000c00 */
[----:B------:R-:W-:Y:S01]  /*2f30*/  IMAD R25, R18, 0x2, R23 ;  /* 0x0000000212197824 */ /* 0x000fe200078e0217 */
[----:B------:R-:W-:-:S02]  /*2f40*/  UIMAD UR4, UR7, UR4, URZ ;  /* 0x00000004070472a4 */ /* 0x000fc4000f8e023f */
[----:B------:R-:W-:Y:S02]  /*2f50*/  FSEL R24, R24, -INF , P1 ;  /* 0xff80000018187808 */ /* 0x000fe40000800000 */
[----:B------:R-:W-:Y:S01]  /*2f60*/  USHF.L.U32 UR7, UR4, 0x2, URZ ;  /* 0x0000000204077899 */ /* 0x000fe2000800063f */
[----:B-1----:R-:W-:Y:S02]  /*2f70*/  IMAD.SHL.U32 R9, R8, 0x2, RZ ;  /* 0x0000000208097824 */ /* 0x002fe400078e00ff */
[----:B------:R-:W-:Y:S01]  /*2f80*/  FFMA R41, R24, 0.69314718246459960938, R41 ;  /* 0x3f31721818297823 */ /* 0x000fe20000000029 */
[----:B------:R-:W-:Y:S02]  /*2f90*/  IMAD.HI R8, R8, 0x2, RZ ;  /* 0x0000000208087827 */ /* 0x000fe400078e02ff */
[----:B0-----:R-:W-:Y:S02]  /*2fa0*/  IADD3 R22, P3, P4, R9, UR8, R26 ;  /* 0x0000000809167c10 */ /* 0x001fe4000fc7e01a */
[----:B------:R-:W-:-:S02]  /*2fb0*/  IMAD R26, R18, 0x2, R25 ;  /* 0x00000002121a7824 */ /* 0x000fc400078e0219 */
[----:B------:R-:W-:Y:S01]  /*2fc0*/  IADD3.X R28, R8, UR5, R27, P3, P4 ;  /* 0x00000005081c7c10 */ /* 0x000fe20009fe841b */
[----:B------:R-:W-:Y:S01]  /*2fd0*/  UIMAD.WIDE UR4, UR4, 0x4, URZ ;  /* 0x00000004040478a5 */ /* 0x000fe2000f8e023f */
[-C--:B------:R-:W-:Y:S02]  /*2fe0*/  LEA R8, P3, R13, R22.reuse, 0x1 ;  /* 0x000000160d087211 */ /* 0x080fe400078608ff */
[-C--:B------:R-:W-:Y:S02]  /*2ff0*/  LEA R10, P6, R15, R22.reuse, 0x1 ;  /* 0x000000160f0a7211 */ /* 0x080fe400078c08ff */
[----:B------:R-:W-:Y:S02]  /*3000*/  LEA R12, P5, R17, R22, 0x1 ;  /* 0x00000016110c7211 */ /* 0x000fe400078a08ff */
[----:B------:R-:W-:Y:S02]  /*3010*/  LEA.HI.X.SX32 R9, R13, R28, 0x1, P3 ;  /* 0x0000001c0d097211 */ /* 0x000fe400018f0eff */
[----:B------:R-:W-:-:S02]  /*3020*/  LEA R14, P2, R19, R22, 0x1 ;  /* 0x00000016130e7211 */ /* 0x000fc400078408ff */
[----:B------:R-:W-:Y:S02]  /*3030*/  LEA.HI.X.SX32 R11, R15, R28, 0x1, P6 ;  /* 0x0000001c0f0b7211 */ /* 0x000fe400030f0eff */
[----:B------:R-:W-:Y:S02]  /*3040*/  LEA R16, P4, R21, R22, 0x1 ;  /* 0x0000001615107211 */ /* 0x000fe400078808ff */
[----:B------:R-:W-:Y:S02]  /*3050*/  LEA.HI.X.SX32 R13, R17, R28, 0x1, P5 ;  /* 0x0000001c110d7211 */ /* 0x000fe400028f0eff */
[-C--:B------:R-:W-:Y:S02]  /*3060*/  LEA R18, P3, R23, R22.reuse, 0x1 ;  /* 0x0000001617127211 */ /* 0x080fe400078608ff */
[-C--:B------:R-:W-:Y:S02]  /*3070*/  LEA R20, P6, R25, R22.reuse, 0x1 ;  /* 0x0000001619147211 */ /* 0x080fe400078c08ff */
[----:B------:R-:W-:Y:S01]  /*3080*/  LEA R22, P5, R26, R22, 0x1 ;  /* 0x000000161a167211 */ /* 0x000fe200078a08ff */
[----:B--2---:R0:W-:Y:S01]  /*3090*/  STG.E.U16 desc[UR14][R8.64], R4 ;  /* 0x0000000408007986 */ /* 0x0041e2000c10150e */
[----:B------:R-:W-:-:S02]  /*30a0*/  LEA.HI.X.SX32 R15, R19, R28, 0x1, P2 ;  /* 0x0000001c130f7211 */ /* 0x000fc400010f0eff */
[-C--:B------:R-:W-:Y:S01]  /*30b0*/  LEA.HI.X.SX32 R17, R21, R28.reuse, 0x1, P4 ;  /* 0x0000001c15117211 */ /* 0x080fe200020f0eff */
[----:B------:R1:W-:Y:S01]  /*30c0*/  STG.E.U16 desc[UR14][R10.64], R5 ;  /* 0x000000050a007986 */ /* 0x0003e2000c10150e */
[-C--:B------:R-:W-:Y:S02]  /*30d0*/  LEA.HI.X.SX32 R19, R23, R28.reuse, 0x1, P3 ;  /* 0x0000001c17137211 */ /* 0x080fe400018f0eff */
[-C--:B------:R-:W-:Y:S01]  /*30e0*/  LEA.HI.X.SX32 R21, R25, R28.reuse, 0x1, P6 ;  /* 0x0000001c19157211 */ /* 0x080fe200030f0eff */
[----:B------:R2:W-:Y:S01]  /*30f0*/  STG.E.U16 desc[UR14][R12.64], R6 ;  /* 0x000000060c007986 */ /* 0x0005e2000c10150e */
[----:B------:R-:W-:Y:S02]  /*3100*/  LEA.HI.X.SX32 R23, R26, R28, 0x1, P5 ;  /* 0x0000001c1a177211 */ /* 0x000fe400028f0eff */
[----:B------:R-:W-:Y:S01]  /*3110*/  PRMT R25, R7, 0x7632, R25 ;  /* 0x0000763207197816 */ /* 0x000fe20000000019 */
[----:B------:R3:W-:Y:S01]  /*3120*/  STG.E.U16 desc[UR14][R14.64], R7 ;  /* 0x000000070e007986 */ /* 0x0007e2000c10150e */
[----:B0-----:R-:W-:Y:S01]  /*3130*/  PRMT R9, R4, 0x7632, R9 ;  /* 0x0000763204097816 */ /* 0x001fe20000000009 */
[----:B------:R-:W0:Y:S01]  /*3140*/  LDC.64 R26, c[0x0][0x230] ;  /* 0x00008c00ff1a7b82 */ /* 0x000e220000000a00 */
[----:B------:R-:W-:Y:S01]  /*3150*/  FSEL R4, R3, -INF , P0 ;  /* 0xff80000003047808 */ /* 0x000fe20000000000 */
[----:B------:R-:W-:Y:S01]  /*3160*/  IMAD.SHL.U32 R3, R79, 0x2, RZ ;  /* 0x000000024f037824 */ /* 0x000fe200078e00ff */
[----:B-1----:R-:W-:Y:S01]  /*3170*/  PRMT R11, R5, 0x7632, R11 ;  /* 0x00007632050b7816 */ /* 0x002fe2000000000b */
[----:B------:R3:W-:Y:S01]  /*3180*/  STG.E.U16 desc[UR14][R16.64], R9 ;  /* 0x0000000910007986 */ /* 0x0007e2000c10150e */
[----:B------:R-:W-:Y:S01]  /*3190*/  LOP3.LUT P2, RZ, R79, 0x40, RZ, 0xc0, !PT ;  /* 0x000000404fff7812 */ /* 0x000fe2000784c0ff */
[----:B------:R-:W-:Y:S01]  /*31a0*/  FFMA R40, R4, 0.69314718246459960938, R55 ;  /* 0x3f31721804287823 */ /* 0x000fe20000000037 */
[----:B--2---:R-:W-:Y:S01]  /*31b0*/  PRMT R13, R6, 0x7632, R13 ;  /* 0x00007632060d7816 */ /* 0x004fe2000000000d */
[----:B------:R3:W-:Y:S01]  /*31c0*/  STG.E.U16 desc[UR14][R18.64], R11 ;  /* 0x0000000b12007986 */ /* 0x0007e2000c10150e */
[----:B------:R-:W-:Y:S01]  /*31d0*/  LOP3.LUT R3, R3, 0xf8, RZ, 0xc0, !PT ;  /* 0x000000f803037812 */ /* 0x000fe200078ec0ff */
[----:B------:R-:W-:-:S02]  /*31e0*/  IMAD.SHL.U32 R5, R0, 0x4, RZ ;  /* 0x0000000400057824 */ /* 0x000fc400078e00ff */
[----:B------:R3:W-:Y:S01]  /*31f0*/  STG.E.U16 desc[UR14][R20.64], R13 ;  /* 0x0000000d14007986 */ /* 0x0007e2000c10150e */
[----:B------:R-:W-:-:S03]  /*3200*/  IMAD.HI R0, R0, 0x4, RZ ;  /* 0x0000000400007827 */ /* 0x000fc600078e02ff */
[----:B------:R3:W-:Y:S01]  /*3210*/  STG.E.U16 desc[UR14][R22.64], R25 ;  /* 0x0000001916007986 */ /* 0x0007e2000c10150e */
[----:B------:R-:W-:Y:S01]  /*3220*/  BAR.SYNC.DEFER_BLOCKING 0x0 ;  /* 0x0000000000007b1d */ /* 0x000fe20000010000 */
[----:B0-----:R-:W-:-:S04]  /*3230*/  IADD3 R4, P0, P1, R5, UR7, R26 ;  /* 0x0000000705047c10 */ /* 0x001fc8000f91e01a */
[----:B------:R-:W-:Y:S01]  /*3240*/  IADD3.X R5, R0, UR5, R27, P0, P1 ;  /* 0x0000000500057c10 */ /* 0x000fe200087e241b */
[----:B------:R3:W-:Y:S02]  /*3250*/  STS.64 [R3+UR6], R40 ;  /* 0x0000002803007988 */ /* 0x0007e40008000a06 */
[----:B------:R-:W-:Y:S06]  /*3260*/  BAR.SYNC.DEFER_BLOCKING 0x0 ;  /* 0x0000000000007b1d */ /* 0x000fec0000010000 */
[----:B------:R-:W-:Y:S05]  /*3270*/  @P2 EXIT ;  /* 0x000000000000294d */ /* 0x000fea0003800000 */
[----:B---3--:R-:W0:Y:S04]  /*3280*/  LDS R3, [R2] ;  /* 0x0000000002037984 */ /* 0x008e280000000800 */
[----:B0-----:R-:W-:Y:S01]  /*3290*/  STG.E desc[UR14][R4.64], R3 ;  /* 0x0000000304007986 */ /* 0x001fe2000c10190e */
[----:B------:R-:W-:Y:S05]  /*32a0*/  EXIT ;  /* 0x000000000000794d */ /* 0x000fea0003800000 */
.L_x_2:
[----:B------:R-:W-:-:S00]  /*32b0*/  BRA `(.L_x_2) ;  /* 0xfffffffc00fc7947 */ /* 0x000fc0000383ffff */
[----:B------:R-:W-:-:S00]  /*32c0*/  NOP ;  /* 0x0000000000007918 */ /* 0x000fc00000000000 */
        /* <DEDUP_REMOVED lines=11> */
.L_x_3:


//--------------------- .nv.global.init           --------------------------
	.section	.nv.global.init,"aw",@progbits
.nv.global.init:
	.type		_$_str,@object
	.size		_$_str,(.L_0 - _$_str)
_$_str:
        /*0000*/ 	.byte	0x5f, 0x5f, 0x43, 0x55, 0x44, 0x41, 0x5f, 0x46, 0x54, 0x5a, 0x00
.L_0:


//--------------------- .nv.shared.attn_fwd       --------------------------
	.section	.nv.shared.attn_fwd,"aw",@nobits
	.sectionflags	@""
	.align	16
	.zero		1024


//--------------------- .nv.shared.reserved.0     --------------------------
	.section	.nv.shared.reserved.0,"aw",@nobits
	.weak		__nv_reservedSMEM_offset_0_alias
	.size		__nv_reservedSMEM_offset_0_alias, 0, 0
	.other		__nv_reservedSMEM_offset_0_alias,@"STO_CUDA_RESERVED_SHARED STV_DEFAULT"
__nv_reservedSMEM_offset_0_alias:
	.zero		0


//--------------------- .nv.constant0.attn_fwd    --------------------------
	.section	.nv.constant0.attn_fwd,"a",@progbits
	.sectionflags	@""
	.align	4
.nv.constant0.attn_fwd:
	.zero		664


//--------------------- SYMBOLS --------------------------

	.type		.nv.reservedSmem.offset0,@object
	.size		.nv.reservedSmem.offset0,0x4
